//
// Generated by NVIDIA NVVM Compiler
//
// Compiler Build ID: CL-36424714
// Cuda compilation tools, release 13.0, V13.0.88
// Based on NVVM 20.0.0
//

.version 9.0
.target sm_100
.address_size 64

	// .globl	_Z6kernelPiS_PdS0_S0_
.extern .func  (.param .b64 func_retval0) malloc
(
	.param .b64 malloc_param_0
)
;
.func  (.param .b64 func_retval0) __internal_accurate_pow
(
	.param .b64 __internal_accurate_pow_param_0
)
;

.visible .entry _Z6kernelPiS_PdS0_S0_(
	.param .u64 .ptr .align 1 _Z6kernelPiS_PdS0_S0__param_0,
	.param .u64 .ptr .align 1 _Z6kernelPiS_PdS0_S0__param_1,
	.param .u64 .ptr .align 1 _Z6kernelPiS_PdS0_S0__param_2,
	.param .u64 .ptr .align 1 _Z6kernelPiS_PdS0_S0__param_3,
	.param .u64 .ptr .align 1 _Z6kernelPiS_PdS0_S0__param_4
)
{
	.reg .pred 	%p<97>;
	.reg .b32 	%r<149>;
	.reg .b32 	%f<3>;
	.reg .b64 	%rd<55>;
	.reg .b64 	%fd<198>;

	ld.param.u64 	%rd16, [_Z6kernelPiS_PdS0_S0__param_0];
	ld.param.u64 	%rd17, [_Z6kernelPiS_PdS0_S0__param_1];
	ld.param.u64 	%rd18, [_Z6kernelPiS_PdS0_S0__param_2];
	ld.param.u64 	%rd19, [_Z6kernelPiS_PdS0_S0__param_3];
	cvta.to.global.u64 	%rd1, %rd18;
	mov.u32 	%r41, %ctaid.x;
	mov.u32 	%r42, %ntid.x;
	mov.u32 	%r43, %tid.x;
	shl.b32 	%r44, %r43, 1;
	mad.lo.s32 	%r1, %r41, %r42, %r44;
	setp.gt.s32 	%p2, %r1, 9999;
	@%p2 bra 	$L__BB0_65;
	cvta.to.global.u64 	%rd21, %rd16;
	cvta.to.global.u64 	%rd22, %rd17;
	ld.global.u32 	%r2, [%rd21];
	ld.global.u32 	%r45, [%rd22];
	mul.wide.s32 	%rd23, %r45, 8;
	{ // callseq 0, 0
	.param .b64 param0;
	st.param.b64 	[param0], %rd23;
	.param .b64 retval0;
	call.uni (retval0), 
	malloc, 
	(
	param0
	);
	ld.param.b64 	%rd24, [retval0];
	} // callseq 0
	mov.f64 	%fd71, 0d4000000000000000;
	{
	.reg .b32 %temp; 
	mov.b64 	{%temp, %r4}, %fd71;
	}
	and.b32  	%r5, %r4, 2146435072;
	setp.eq.s32 	%p3, %r5, 1062207488;
	setp.lt.s32 	%p4, %r4, 0;
	selp.b32 	%r6, 0, 2146435072, %p4;
	and.b32  	%r46, %r4, 2147483647;
	setp.ne.s32 	%p5, %r46, 1071644672;
	and.pred  	%p1, %p3, %p5;
	or.b32  	%r7, %r6, -2147483648;
	setp.gt.s32 	%p6, %r45, 1;
	@%p6 bra 	$L__BB0_7;
	mul.wide.s32 	%rd25, %r1, 8;
	add.s64 	%rd3, %rd1, %rd25;
	mov.b32 	%r145, 0;
	mov.b32 	%r146, 1;
$L__BB0_3:
	mov.u32 	%r26, %r145;
	setp.eq.s32 	%p7, %r26, %r1;
	@%p7 bra 	$L__BB0_45;
	setp.lt.s32 	%p8, %r4, 0;
	setp.eq.s32 	%p9, %r5, 1062207488;
	ld.global.f64 	%fd72, [%rd3];
	mul.wide.u32 	%rd26, %r26, 8;
	add.s64 	%rd9, %rd1, %rd26;
	ld.global.f64 	%fd73, [%rd9];
	sub.f64 	%fd19, %fd72, %fd73;
	{
	.reg .b32 %temp; 
	mov.b64 	{%temp, %r27}, %fd19;
	}
	abs.f64 	%fd20, %fd19;
	{ // callseq 1, 0
	.param .b64 param0;
	st.param.f64 	[param0], %fd20;
	.param .b64 retval0;
	call.uni (retval0), 
	__internal_accurate_pow, 
	(
	param0
	);
	ld.param.f64 	%fd74, [retval0];
	} // callseq 1
	setp.lt.s32 	%p11, %r27, 0;
	neg.f64 	%fd76, %fd74;
	selp.f64 	%fd77, %fd76, %fd74, %p9;
	selp.f64 	%fd78, %fd77, %fd74, %p11;
	setp.eq.f64 	%p12, %fd19, 0d0000000000000000;
	selp.b32 	%r49, %r27, 0, %p9;
	or.b32  	%r50, %r49, 2146435072;
	selp.b32 	%r51, %r50, %r49, %p8;
	mov.b32 	%r52, 0;
	mov.b64 	%fd79, {%r52, %r51};
	selp.f64 	%fd183, %fd79, %fd78, %p12;
	add.f64 	%fd80, %fd19, 0d4000000000000000;
	{
	.reg .b32 %temp; 
	mov.b64 	{%temp, %r53}, %fd80;
	}
	and.b32  	%r54, %r53, 2146435072;
	setp.ne.s32 	%p13, %r54, 2146435072;
	@%p13 bra 	$L__BB0_36;
	setp.num.f64 	%p14, %fd19, %fd19;
	@%p14 bra 	$L__BB0_34;
	mov.f64 	%fd81, 0d4000000000000000;
	add.rn.f64 	%fd183, %fd19, %fd81;
	bra.uni 	$L__BB0_36;
$L__BB0_7:
	mul.wide.s32 	%rd30, %r1, 8;
	add.s64 	%rd4, %rd1, %rd30;
	mov.b32 	%r136, 0;
	mov.b32 	%r143, 1;
$L__BB0_8:
	mov.u32 	%r9, %r136;
	setp.eq.s32 	%p31, %r9, %r1;
	@%p31 bra 	$L__BB0_33;
	setp.lt.s32 	%p32, %r4, 0;
	setp.eq.s32 	%p33, %r5, 1062207488;
	ld.global.f64 	%fd96, [%rd4];
	mul.wide.u32 	%rd31, %r9, 8;
	add.s64 	%rd8, %rd1, %rd31;
	ld.global.f64 	%fd97, [%rd8];
	sub.f64 	%fd16, %fd96, %fd97;
	{
	.reg .b32 %temp; 
	mov.b64 	{%temp, %r24}, %fd16;
	}
	abs.f64 	%fd17, %fd16;
	{ // callseq 3, 0
	.param .b64 param0;
	st.param.f64 	[param0], %fd17;
	.param .b64 retval0;
	call.uni (retval0), 
	__internal_accurate_pow, 
	(
	param0
	);
	ld.param.f64 	%fd98, [retval0];
	} // callseq 3
	setp.lt.s32 	%p35, %r24, 0;
	neg.f64 	%fd100, %fd98;
	selp.f64 	%fd101, %fd100, %fd98, %p33;
	selp.f64 	%fd102, %fd101, %fd98, %p35;
	setp.eq.f64 	%p36, %fd16, 0d0000000000000000;
	selp.b32 	%r69, %r24, 0, %p33;
	or.b32  	%r70, %r69, 2146435072;
	selp.b32 	%r71, %r70, %r69, %p32;
	mov.b32 	%r72, 0;
	mov.b64 	%fd103, {%r72, %r71};
	selp.f64 	%fd181, %fd103, %fd102, %p36;
	add.f64 	%fd104, %fd16, 0d4000000000000000;
	{
	.reg .b32 %temp; 
	mov.b64 	{%temp, %r73}, %fd104;
	}
	and.b32  	%r74, %r73, 2146435072;
	setp.eq.s32 	%p37, %r74, 2146435072;
	@%p37 bra 	$L__BB0_10;
	bra.uni 	$L__BB0_14;
$L__BB0_10:
	setp.nan.f64 	%p38, %fd16, %fd16;
	@%p38 bra 	$L__BB0_13;
	setp.neu.f64 	%p39, %fd17, 0d7FF0000000000000;
	@%p39 bra 	$L__BB0_14;
	selp.b32 	%r75, %r7, %r6, %p1;
	selp.b32 	%r76, %r75, %r6, %p35;
	mov.b32 	%r77, 0;
	mov.b64 	%fd181, {%r77, %r76};
	bra.uni 	$L__BB0_14;
$L__BB0_13:
	mov.f64 	%fd105, 0d4000000000000000;
	add.rn.f64 	%fd181, %fd16, %fd105;
$L__BB0_14:
	setp.eq.f64 	%p44, %fd16, 0d3FF0000000000000;
	add.f64 	%fd106, %fd181, 0d0000000000000000;
	selp.f64 	%fd4, 0d3FF0000000000000, %fd106, %p44;
	ld.global.f64 	%fd107, [%rd4+8];
	ld.global.f64 	%fd108, [%rd8+8];
	sub.f64 	%fd5, %fd107, %fd108;
	{
	.reg .b32 %temp; 
	mov.b64 	{%temp, %r10}, %fd5;
	}
	abs.f64 	%fd6, %fd5;
	{ // callseq 4, 0
	.param .b64 param0;
	st.param.f64 	[param0], %fd6;
	.param .b64 retval0;
	call.uni (retval0), 
	__internal_accurate_pow, 
	(
	param0
	);
	ld.param.f64 	%fd109, [retval0];
	} // callseq 4
	setp.lt.s32 	%p45, %r10, 0;
	neg.f64 	%fd111, %fd109;
	selp.f64 	%fd112, %fd111, %fd109, %p33;
	selp.f64 	%fd113, %fd112, %fd109, %p45;
	setp.eq.f64 	%p46, %fd5, 0d0000000000000000;
	selp.b32 	%r78, %r10, 0, %p33;
	or.b32  	%r79, %r78, 2146435072;
	selp.b32 	%r80, %r79, %r78, %p32;
	mov.b32 	%r81, 0;
	mov.b64 	%fd114, {%r81, %r80};
	selp.f64 	%fd182, %fd114, %fd113, %p46;
	add.f64 	%fd115, %fd5, 0d4000000000000000;
	{
	.reg .b32 %temp; 
	mov.b64 	{%temp, %r82}, %fd115;
	}
	and.b32  	%r83, %r82, 2146435072;
	setp.ne.s32 	%p47, %r83, 2146435072;
	@%p47 bra 	$L__BB0_19;
	setp.nan.f64 	%p48, %fd5, %fd5;
	@%p48 bra 	$L__BB0_18;
	setp.neu.f64 	%p49, %fd6, 0d7FF0000000000000;
	@%p49 bra 	$L__BB0_19;
	selp.b32 	%r84, %r7, %r6, %p1;
	selp.b32 	%r85, %r84, %r6, %p45;
	mov.b32 	%r86, 0;
	mov.b64 	%fd182, {%r86, %r85};
	bra.uni 	$L__BB0_19;
$L__BB0_18:
	mov.f64 	%fd116, 0d4000000000000000;
	add.rn.f64 	%fd182, %fd5, %fd116;
$L__BB0_19:
	setp.eq.f64 	%p51, %fd5, 0d3FF0000000000000;
	selp.f64 	%fd117, 0d3FF0000000000000, %fd182, %p51;
	add.f64 	%fd118, %fd4, %fd117;
	sqrt.rn.f64 	%fd11, %fd118;
	setp.gt.s32 	%p52, %r143, %r45;
	@%p52 bra 	$L__BB0_27;
	mul.wide.s32 	%rd32, %r143, 8;
	add.s64 	%rd33, %rd24, %rd32;
	st.f64 	[%rd33+-8], %fd11;
	setp.ne.s32 	%p53, %r143, %r45;
	@%p53 bra 	$L__BB0_26;
	mov.b32 	%r137, 1;
$L__BB0_22:
	mul.wide.u32 	%rd34, %r137, 8;
	add.s64 	%rd35, %rd24, %rd34;
	ld.f64 	%fd119, [%rd35];
	cvt.rzi.s32.f64 	%r88, %fd119;
	cvt.rn.f64.s32 	%fd12, %r88;
	mov.u32 	%r138, %r137;
$L__BB0_23:
	add.s32 	%r13, %r138, -1;
	mul.wide.u32 	%rd36, %r13, 8;
	add.s64 	%rd5, %rd24, %rd36;
	ld.f64 	%fd13, [%rd5];
	setp.leu.f64 	%p54, %fd13, %fd12;
	mov.u32 	%r139, %r138;
	@%p54 bra 	$L__BB0_25;
	st.f64 	[%rd5+8], %fd13;
	setp.gt.s32 	%p55, %r138, 1;
	mov.b32 	%r139, 0;
	mov.u32 	%r138, %r13;
	@%p55 bra 	$L__BB0_23;
$L__BB0_25:
	mul.wide.s32 	%rd37, %r139, 8;
	add.s64 	%rd38, %rd24, %rd37;
	st.f64 	[%rd38], %fd12;
	add.s32 	%r137, %r137, 1;
	setp.ne.s32 	%p56, %r137, %r45;
	@%p56 bra 	$L__BB0_22;
$L__BB0_26:
	add.s32 	%r143, %r143, 1;
	bra.uni 	$L__BB0_33;
$L__BB0_27:
	mul.wide.s32 	%rd39, %r143, 8;
	add.s64 	%rd6, %rd24, %rd39;
	ld.f64 	%fd120, [%rd6+-16];
	setp.leu.f64 	%p57, %fd120, %fd11;
	@%p57 bra 	$L__BB0_33;
	st.f64 	[%rd6+-16], %fd11;
	mov.b32 	%r140, 1;
$L__BB0_29:
	mul.wide.u32 	%rd40, %r140, 8;
	add.s64 	%rd41, %rd24, %rd40;
	ld.f64 	%fd121, [%rd41];
	cvt.rzi.s32.f64 	%r91, %fd121;
	cvt.rn.f64.s32 	%fd14, %r91;
	mov.u32 	%r141, %r140;
$L__BB0_30:
	add.s32 	%r19, %r141, -1;
	mul.wide.u32 	%rd42, %r19, 8;
	add.s64 	%rd7, %rd24, %rd42;
	ld.f64 	%fd15, [%rd7];
	setp.leu.f64 	%p58, %fd15, %fd14;
	mov.u32 	%r142, %r141;
	@%p58 bra 	$L__BB0_32;
	st.f64 	[%rd7+8], %fd15;
	setp.gt.s32 	%p59, %r141, 1;
	mov.b32 	%r142, 0;
	mov.u32 	%r141, %r19;
	@%p59 bra 	$L__BB0_30;
$L__BB0_32:
	mul.wide.s32 	%rd43, %r142, 8;
	add.s64 	%rd44, %rd24, %rd43;
	st.f64 	[%rd44], %fd14;
	add.s32 	%r140, %r140, 1;
	setp.ne.s32 	%p60, %r140, %r45;
	@%p60 bra 	$L__BB0_29;
$L__BB0_33:
	add.s32 	%r136, %r9, 2;
	setp.lt.u32 	%p61, %r9, 4998;
	@%p61 bra 	$L__BB0_8;
	bra.uni 	$L__BB0_46;
$L__BB0_34:
	setp.neu.f64 	%p15, %fd20, 0d7FF0000000000000;
	@%p15 bra 	$L__BB0_36;
	setp.lt.s32 	%p16, %r27, 0;
	selp.b32 	%r55, %r7, %r6, %p1;
	selp.b32 	%r56, %r55, %r6, %p16;
	mov.b32 	%r57, 0;
	mov.b64 	%fd183, {%r57, %r56};
$L__BB0_36:
	setp.lt.s32 	%p17, %r4, 0;
	setp.eq.s32 	%p18, %r5, 1062207488;
	setp.eq.f64 	%p20, %fd19, 0d3FF0000000000000;
	add.f64 	%fd82, %fd183, 0d0000000000000000;
	selp.f64 	%fd25, 0d3FF0000000000000, %fd82, %p20;
	ld.global.f64 	%fd83, [%rd3+8];
	ld.global.f64 	%fd84, [%rd9+8];
	sub.f64 	%fd26, %fd83, %fd84;
	{
	.reg .b32 %temp; 
	mov.b64 	{%temp, %r28}, %fd26;
	}
	abs.f64 	%fd27, %fd26;
	{ // callseq 2, 0
	.param .b64 param0;
	st.param.f64 	[param0], %fd27;
	.param .b64 retval0;
	call.uni (retval0), 
	__internal_accurate_pow, 
	(
	param0
	);
	ld.param.f64 	%fd85, [retval0];
	} // callseq 2
	setp.lt.s32 	%p21, %r28, 0;
	neg.f64 	%fd87, %fd85;
	selp.f64 	%fd88, %fd87, %fd85, %p18;
	selp.f64 	%fd89, %fd88, %fd85, %p21;
	setp.eq.f64 	%p22, %fd26, 0d0000000000000000;
	selp.b32 	%r58, %r28, 0, %p18;
	or.b32  	%r59, %r58, 2146435072;
	selp.b32 	%r60, %r59, %r58, %p17;
	mov.b32 	%r61, 0;
	mov.b64 	%fd90, {%r61, %r60};
	selp.f64 	%fd184, %fd90, %fd89, %p22;
	add.f64 	%fd91, %fd26, 0d4000000000000000;
	{
	.reg .b32 %temp; 
	mov.b64 	{%temp, %r62}, %fd91;
	}
	and.b32  	%r63, %r62, 2146435072;
	setp.ne.s32 	%p23, %r63, 2146435072;
	@%p23 bra 	$L__BB0_41;
	setp.nan.f64 	%p24, %fd26, %fd26;
	@%p24 bra 	$L__BB0_40;
	setp.neu.f64 	%p25, %fd27, 0d7FF0000000000000;
	@%p25 bra 	$L__BB0_41;
	setp.lt.s32 	%p26, %r28, 0;
	selp.b32 	%r64, %r7, %r6, %p1;
	selp.b32 	%r65, %r64, %r6, %p26;
	mov.b32 	%r66, 0;
	mov.b64 	%fd184, {%r66, %r65};
	bra.uni 	$L__BB0_41;
$L__BB0_40:
	mov.f64 	%fd92, 0d4000000000000000;
	add.rn.f64 	%fd184, %fd26, %fd92;
$L__BB0_41:
	setp.eq.f64 	%p27, %fd26, 0d3FF0000000000000;
	selp.f64 	%fd93, 0d3FF0000000000000, %fd184, %p27;
	add.f64 	%fd94, %fd25, %fd93;
	sqrt.rn.f64 	%fd32, %fd94;
	setp.gt.s32 	%p28, %r146, %r45;
	@%p28 bra 	$L__BB0_43;
	mul.wide.s32 	%rd27, %r146, 8;
	add.s64 	%rd28, %rd24, %rd27;
	st.f64 	[%rd28+-8], %fd32;
	add.s32 	%r146, %r146, 1;
	bra.uni 	$L__BB0_45;
$L__BB0_43:
	mul.wide.s32 	%rd29, %r146, 8;
	add.s64 	%rd10, %rd24, %rd29;
	ld.f64 	%fd95, [%rd10+-16];
	setp.leu.f64 	%p29, %fd95, %fd32;
	@%p29 bra 	$L__BB0_45;
	st.f64 	[%rd10+-16], %fd32;
$L__BB0_45:
	add.s32 	%r145, %r26, 2;
	setp.lt.u32 	%p30, %r26, 4998;
	@%p30 bra 	$L__BB0_3;
$L__BB0_46:
	add.s64 	%rd11, %rd24, %rd23;
	setp.lt.s32 	%p62, %r2, 1;
	mov.f64 	%fd196, 0d0000000000000000;
	mov.f64 	%fd197, %fd196;
	@%p62 bra 	$L__BB0_64;
	setp.lt.s32 	%p63, %r4, 0;
	setp.eq.s32 	%p64, %r5, 1062207488;
	ld.f64 	%fd124, [%rd11+-8];
	{
	.reg .b32 %temp; 
	mov.b64 	{%temp, %r94}, %fd124;
	}
	abs.f64 	%fd125, %fd124;
	{ // callseq 5, 0
	.param .b64 param0;
	st.param.f64 	[param0], %fd125;
	.param .b64 retval0;
	call.uni (retval0), 
	__internal_accurate_pow, 
	(
	param0
	);
	ld.param.f64 	%fd126, [retval0];
	} // callseq 5
	setp.lt.s32 	%p66, %r94, 0;
	neg.f64 	%fd128, %fd126;
	selp.f64 	%fd129, %fd128, %fd126, %p64;
	selp.f64 	%fd130, %fd129, %fd126, %p66;
	setp.eq.f64 	%p67, %fd124, 0d0000000000000000;
	selp.b32 	%r95, %r94, 0, %p64;
	or.b32  	%r96, %r95, 2146435072;
	selp.b32 	%r97, %r96, %r95, %p63;
	mov.b32 	%r147, 0;
	mov.b64 	%fd131, {%r147, %r97};
	add.f64 	%fd132, %fd124, 0d4000000000000000;
	{
	.reg .b32 %temp; 
	mov.b64 	{%temp, %r98}, %fd132;
	}
	and.b32  	%r99, %r98, 2146435072;
	setp.eq.s32 	%p68, %r99, 2146435072;
	setp.nan.f64 	%p69, %fd124, %fd124;
	setp.neu.f64 	%p70, %fd125, 0d7FF0000000000000;
	selp.b32 	%r100, %r7, %r6, %p1;
	selp.b32 	%r101, %r100, %r6, %p66;
	mov.b64 	%fd133, {%r147, %r101};
	mov.f64 	%fd134, 0d4000000000000000;
	add.rn.f64 	%fd135, %fd124, %fd134;
	setp.eq.f64 	%p71, %fd124, 0d3FF0000000000000;
	cvta.to.global.u64 	%rd46, %rd19;
	mul.wide.s32 	%rd47, %r1, 8;
	add.s64 	%rd12, %rd46, %rd47;
	ld.global.f64 	%fd197, [%rd12];
	selp.f64 	%fd136, %fd131, %fd130, %p67;
	selp.f64 	%fd137, %fd135, %fd136, %p69;
	selp.f64 	%fd138, %fd137, %fd133, %p70;
	selp.f64 	%fd139, %fd138, %fd136, %p68;
	add.f64 	%fd140, %fd139, %fd139;
	selp.f64 	%fd34, 0d4000000000000000, %fd140, %p71;
	ld.global.f64 	%fd196, [%rd12+8];
	mov.f64 	%fd190, 0d0000000000000000;
	mov.f64 	%fd191, %fd190;
	mov.f64 	%fd192, %fd190;
$L__BB0_48:
	ld.param.u64 	%rd52, [_Z6kernelPiS_PdS0_S0__param_2];
	cvta.to.global.u64 	%rd48, %rd52;
	add.s64 	%rd54, %rd48, 8;
	mov.b32 	%r148, 0;
$L__BB0_49:
	mov.u32 	%r33, %r148;
	setp.lt.s32 	%p72, %r4, 0;
	setp.eq.s32 	%p73, %r5, 1062207488;
	ld.global.f64 	%fd44, [%rd54+-8];
	sub.f64 	%fd45, %fd197, %fd44;
	{
	.reg .b32 %temp; 
	mov.b64 	{%temp, %r34}, %fd45;
	}
	abs.f64 	%fd46, %fd45;
	{ // callseq 6, 0
	.param .b64 param0;
	st.param.f64 	[param0], %fd46;
	.param .b64 retval0;
	call.uni (retval0), 
	__internal_accurate_pow, 
	(
	param0
	);
	ld.param.f64 	%fd141, [retval0];
	} // callseq 6
	setp.lt.s32 	%p75, %r34, 0;
	neg.f64 	%fd143, %fd141;
	selp.f64 	%fd144, %fd143, %fd141, %p73;
	selp.f64 	%fd145, %fd144, %fd141, %p75;
	setp.eq.f64 	%p76, %fd45, 0d0000000000000000;
	selp.b32 	%r103, %r34, 0, %p73;
	or.b32  	%r104, %r103, 2146435072;
	selp.b32 	%r105, %r104, %r103, %p72;
	mov.b32 	%r106, 0;
	mov.b64 	%fd146, {%r106, %r105};
	selp.f64 	%fd193, %fd146, %fd145, %p76;
	add.f64 	%fd147, %fd45, 0d4000000000000000;
	{
	.reg .b32 %temp; 
	mov.b64 	{%temp, %r107}, %fd147;
	}
	and.b32  	%r108, %r107, 2146435072;
	setp.ne.s32 	%p77, %r108, 2146435072;
	@%p77 bra 	$L__BB0_54;
	setp.num.f64 	%p78, %fd45, %fd45;
	@%p78 bra 	$L__BB0_52;
	mov.f64 	%fd148, 0d4000000000000000;
	add.rn.f64 	%fd193, %fd45, %fd148;
	bra.uni 	$L__BB0_54;
$L__BB0_52:
	setp.neu.f64 	%p79, %fd46, 0d7FF0000000000000;
	@%p79 bra 	$L__BB0_54;
	or.b32  	%r109, %r6, -2147483648;
	selp.b32 	%r110, %r109, %r6, %p1;
	selp.b32 	%r111, %r110, %r6, %p75;
	mov.b32 	%r112, 0;
	mov.b64 	%fd193, {%r112, %r111};
$L__BB0_54:
	setp.eq.f64 	%p84, %fd45, 0d3FF0000000000000;
	add.f64 	%fd149, %fd193, 0d0000000000000000;
	selp.f64 	%fd51, 0d3FF0000000000000, %fd149, %p84;
	ld.global.f64 	%fd52, [%rd54];
	sub.f64 	%fd53, %fd196, %fd52;
	{
	.reg .b32 %temp; 
	mov.b64 	{%temp, %r35}, %fd53;
	}
	abs.f64 	%fd54, %fd53;
	{ // callseq 7, 0
	.param .b64 param0;
	st.param.f64 	[param0], %fd54;
	.param .b64 retval0;
	call.uni (retval0), 
	__internal_accurate_pow, 
	(
	param0
	);
	ld.param.f64 	%fd150, [retval0];
	} // callseq 7
	setp.lt.s32 	%p85, %r35, 0;
	neg.f64 	%fd152, %fd150;
	selp.f64 	%fd153, %fd152, %fd150, %p73;
	selp.f64 	%fd154, %fd153, %fd150, %p85;
	setp.eq.f64 	%p86, %fd53, 0d0000000000000000;
	selp.b32 	%r113, %r35, 0, %p73;
	or.b32  	%r114, %r113, 2146435072;
	selp.b32 	%r115, %r114, %r113, %p72;
	mov.b32 	%r116, 0;
	mov.b64 	%fd155, {%r116, %r115};
	selp.f64 	%fd194, %fd155, %fd154, %p86;
	add.f64 	%fd156, %fd53, 0d4000000000000000;
	{
	.reg .b32 %temp; 
	mov.b64 	{%temp, %r117}, %fd156;
	}
	and.b32  	%r118, %r117, 2146435072;
	setp.ne.s32 	%p87, %r118, 2146435072;
	@%p87 bra 	$L__BB0_59;
	setp.nan.f64 	%p88, %fd53, %fd53;
	@%p88 bra 	$L__BB0_58;
	setp.neu.f64 	%p89, %fd54, 0d7FF0000000000000;
	@%p89 bra 	$L__BB0_59;
	or.b32  	%r119, %r6, -2147483648;
	selp.b32 	%r120, %r119, %r6, %p1;
	selp.b32 	%r121, %r120, %r6, %p85;
	mov.b32 	%r122, 0;
	mov.b64 	%fd194, {%r122, %r121};
	bra.uni 	$L__BB0_59;
$L__BB0_58:
	mov.f64 	%fd157, 0d4000000000000000;
	add.rn.f64 	%fd194, %fd53, %fd157;
$L__BB0_59:
	setp.eq.f64 	%p91, %fd53, 0d3FF0000000000000;
	selp.f64 	%fd158, 0d3FF0000000000000, %fd194, %p91;
	add.f64 	%fd159, %fd51, %fd158;
	sqrt.rn.f64 	%fd160, %fd159;
	neg.f64 	%fd161, %fd160;
	div.rn.f64 	%fd59, %fd161, %fd34;
	fma.rn.f64 	%fd162, %fd59, 0d3FF71547652B82FE, 0d4338000000000000;
	{
	.reg .b32 %temp; 
	mov.b64 	{%r36, %temp}, %fd162;
	}
	mov.f64 	%fd163, 0dC338000000000000;
	add.rn.f64 	%fd164, %fd162, %fd163;
	fma.rn.f64 	%fd165, %fd164, 0dBFE62E42FEFA39EF, %fd59;
	fma.rn.f64 	%fd166, %fd164, 0dBC7ABC9E3B39803F, %fd165;
	fma.rn.f64 	%fd167, %fd166, 0d3E5ADE1569CE2BDF, 0d3E928AF3FCA213EA;
	fma.rn.f64 	%fd168, %fd167, %fd166, 0d3EC71DEE62401315;
	fma.rn.f64 	%fd169, %fd168, %fd166, 0d3EFA01997C89EB71;
	fma.rn.f64 	%fd170, %fd169, %fd166, 0d3F2A01A014761F65;
	fma.rn.f64 	%fd171, %fd170, %fd166, 0d3F56C16C1852B7AF;
	fma.rn.f64 	%fd172, %fd171, %fd166, 0d3F81111111122322;
	fma.rn.f64 	%fd173, %fd172, %fd166, 0d3FA55555555502A1;
	fma.rn.f64 	%fd174, %fd173, %fd166, 0d3FC5555555555511;
	fma.rn.f64 	%fd175, %fd174, %fd166, 0d3FE000000000000B;
	fma.rn.f64 	%fd176, %fd175, %fd166, 0d3FF0000000000000;
	fma.rn.f64 	%fd177, %fd176, %fd166, 0d3FF0000000000000;
	{
	.reg .b32 %temp; 
	mov.b64 	{%r37, %temp}, %fd177;
	}
	{
	.reg .b32 %temp; 
	mov.b64 	{%temp, %r38}, %fd177;
	}
	shl.b32 	%r123, %r36, 20;
	add.s32 	%r124, %r123, %r38;
	mov.b64 	%fd195, {%r37, %r124};
	{
	.reg .b32 %temp; 
	mov.b64 	{%temp, %r125}, %fd59;
	}
	mov.b32 	%f2, %r125;
	abs.f32 	%f1, %f2;
	setp.lt.f32 	%p92, %f1, 0f4086232B;
	@%p92 bra 	$L__BB0_62;
	setp.lt.f64 	%p93, %fd59, 0d0000000000000000;
	add.f64 	%fd178, %fd59, 0d7FF0000000000000;
	selp.f64 	%fd195, 0d0000000000000000, %fd178, %p93;
	setp.geu.f32 	%p94, %f1, 0f40874800;
	@%p94 bra 	$L__BB0_62;
	shr.u32 	%r126, %r36, 31;
	add.s32 	%r127, %r36, %r126;
	shr.s32 	%r128, %r127, 1;
	shl.b32 	%r129, %r128, 20;
	add.s32 	%r130, %r38, %r129;
	mov.b64 	%fd179, {%r37, %r130};
	sub.s32 	%r131, %r36, %r128;
	shl.b32 	%r132, %r131, 20;
	add.s32 	%r133, %r132, 1072693248;
	mov.b32 	%r134, 0;
	mov.b64 	%fd180, {%r134, %r133};
	mul.f64 	%fd195, %fd180, %fd179;
$L__BB0_62:
	add.f64 	%fd192, %fd192, %fd195;
	fma.rn.f64 	%fd191, %fd195, %fd44, %fd191;
	fma.rn.f64 	%fd190, %fd195, %fd52, %fd190;
	add.s32 	%r148, %r33, 2;
	add.s64 	%rd54, %rd54, 16;
	setp.lt.u32 	%p95, %r33, 4998;
	@%p95 bra 	$L__BB0_49;
	div.rn.f64 	%fd197, %fd191, %fd192;
	st.global.f64 	[%rd12], %fd197;
	div.rn.f64 	%fd196, %fd190, %fd192;
	st.global.f64 	[%rd12+8], %fd196;
	add.s32 	%r147, %r147, 1;
	setp.ne.s32 	%p96, %r147, %r2;
	mov.f64 	%fd190, %fd196;
	mov.f64 	%fd191, %fd197;
	@%p96 bra 	$L__BB0_48;
$L__BB0_64:
	ld.param.u64 	%rd53, [_Z6kernelPiS_PdS0_S0__param_4];
	cvta.to.global.u64 	%rd49, %rd53;
	mul.wide.s32 	%rd50, %r1, 8;
	add.s64 	%rd51, %rd49, %rd50;
	st.global.f64 	[%rd51], %fd197;
	st.global.f64 	[%rd51+8], %fd196;
$L__BB0_65:
	ret;

}
.func  (.param .b64 func_retval0) __internal_accurate_pow(
	.param .b64 __internal_accurate_pow_param_0
)
{
	.reg .pred 	%p<8>;
	.reg .b32 	%r<49>;
	.reg .b32 	%f<3>;
	.reg .b64 	%fd<109>;

	ld.param.f64 	%fd10, [__internal_accurate_pow_param_0];
	{
	.reg .b32 %temp; 
	mov.b64 	{%temp, %r46}, %fd10;
	}
	{
	.reg .b32 %temp; 
	mov.b64 	{%r45, %temp}, %fd10;
	}
	shr.u32 	%r47, %r46, 20;
	setp.gt.u32 	%p1, %r46, 1048575;
	@%p1 bra 	$L__BB1_2;
	mul.f64 	%fd11, %fd10, 0d4350000000000000;
	{
	.reg .b32 %temp; 
	mov.b64 	{%temp, %r46}, %fd11;
	}
	{
	.reg .b32 %temp; 
	mov.b64 	{%r45, %temp}, %fd11;
	}
	shr.u32 	%r16, %r46, 20;
	add.s32 	%r47, %r16, -54;
$L__BB1_2:
	add.s32 	%r48, %r47, -1023;
	and.b32  	%r17, %r46, -2146435073;
	or.b32  	%r18, %r17, 1072693248;
	mov.b64 	%fd107, {%r45, %r18};
	setp.lt.u32 	%p2, %r18, 1073127583;
	@%p2 bra 	$L__BB1_4;
	{
	.reg .b32 %temp; 
	mov.b64 	{%r19, %temp}, %fd107;
	}
	{
	.reg .b32 %temp; 
	mov.b64 	{%temp, %r20}, %fd107;
	}
	add.s32 	%r21, %r20, -1048576;
	mov.b64 	%fd107, {%r19, %r21};
	add.s32 	%r48, %r47, -1022;
$L__BB1_4:
	add.f64 	%fd12, %fd107, 0dBFF0000000000000;
	add.f64 	%fd13, %fd107, 0d3FF0000000000000;
	rcp.approx.ftz.f64 	%fd14, %fd13;
	neg.f64 	%fd15, %fd13;
	fma.rn.f64 	%fd16, %fd15, %fd14, 0d3FF0000000000000;
	fma.rn.f64 	%fd17, %fd16, %fd16, %fd16;
	fma.rn.f64 	%fd18, %fd17, %fd14, %fd14;
	mul.f64 	%fd19, %fd12, %fd18;
	fma.rn.f64 	%fd20, %fd12, %fd18, %fd19;
	mul.f64 	%fd21, %fd20, %fd20;
	fma.rn.f64 	%fd22, %fd21, 0d3EB0F5FF7D2CAFE2, 0d3ED0F5D241AD3B5A;
	fma.rn.f64 	%fd23, %fd22, %fd21, 0d3EF3B20A75488A3F;
	fma.rn.f64 	%fd24, %fd23, %fd21, 0d3F1745CDE4FAECD5;
	fma.rn.f64 	%fd25, %fd24, %fd21, 0d3F3C71C7258A578B;
	fma.rn.f64 	%fd26, %fd25, %fd21, 0d3F6249249242B910;
	fma.rn.f64 	%fd27, %fd26, %fd21, 0d3F89999999999DFB;
	sub.f64 	%fd28, %fd12, %fd20;
	add.f64 	%fd29, %fd28, %fd28;
	neg.f64 	%fd30, %fd20;
	fma.rn.f64 	%fd31, %fd30, %fd12, %fd29;
	mul.f64 	%fd32, %fd18, %fd31;
	fma.rn.f64 	%fd33, %fd21, %fd27, 0d3FB5555555555555;
	mov.f64 	%fd34, 0d3FB5555555555555;
	sub.f64 	%fd35, %fd34, %fd33;
	fma.rn.f64 	%fd36, %fd21, %fd27, %fd35;
	add.f64 	%fd37, %fd36, 0dBC46A4CB00B9E7B0;
	add.f64 	%fd38, %fd33, %fd37;
	sub.f64 	%fd39, %fd33, %fd38;
	add.f64 	%fd40, %fd37, %fd39;
	mul.rn.f64 	%fd41, %fd20, %fd20;
	neg.f64 	%fd42, %fd41;
	fma.rn.f64 	%fd43, %fd20, %fd20, %fd42;
	{
	.reg .b32 %temp; 
	mov.b64 	{%r22, %temp}, %fd32;
	}
	{
	.reg .b32 %temp; 
	mov.b64 	{%temp, %r23}, %fd32;
	}
	add.s32 	%r24, %r23, 1048576;
	mov.b64 	%fd44, {%r22, %r24};
	fma.rn.f64 	%fd45, %fd20, %fd44, %fd43;
	mul.rn.f64 	%fd46, %fd41, %fd20;
	neg.f64 	%fd47, %fd46;
	fma.rn.f64 	%fd48, %fd41, %fd20, %fd47;
	fma.rn.f64 	%fd49, %fd41, %fd32, %fd48;
	fma.rn.f64 	%fd50, %fd45, %fd20, %fd49;
	mul.rn.f64 	%fd51, %fd38, %fd46;
	neg.f64 	%fd52, %fd51;
	fma.rn.f64 	%fd53, %fd38, %fd46, %fd52;
	fma.rn.f64 	%fd54, %fd38, %fd50, %fd53;
	fma.rn.f64 	%fd55, %fd40, %fd46, %fd54;
	add.f64 	%fd56, %fd51, %fd55;
	sub.f64 	%fd57, %fd51, %fd56;
	add.f64 	%fd58, %fd55, %fd57;
	add.f64 	%fd59, %fd20, %fd56;
	sub.f64 	%fd60, %fd20, %fd59;
	add.f64 	%fd61, %fd56, %fd60;
	add.f64 	%fd62, %fd58, %fd61;
	add.f64 	%fd63, %fd32, %fd62;
	add.f64 	%fd64, %fd59, %fd63;
	sub.f64 	%fd65, %fd59, %fd64;
	add.f64 	%fd66, %fd63, %fd65;
	xor.b32  	%r25, %r48, -2147483648;
	mov.b32 	%r26, 1127219200;
	mov.b64 	%fd67, {%r25, %r26};
	mov.b32 	%r27, -2147483648;
	mov.b64 	%fd68, {%r27, %r26};
	sub.f64 	%fd69, %fd67, %fd68;
	fma.rn.f64 	%fd70, %fd69, 0d3FE62E42FEFA39EF, %fd64;
	fma.rn.f64 	%fd71, %fd69, 0dBFE62E42FEFA39EF, %fd70;
	sub.f64 	%fd72, %fd71, %fd64;
	sub.f64 	%fd73, %fd66, %fd72;
	fma.rn.f64 	%fd74, %fd69, 0d3C7ABC9E3B39803F, %fd73;
	add.f64 	%fd75, %fd70, %fd74;
	sub.f64 	%fd76, %fd70, %fd75;
	add.f64 	%fd77, %fd74, %fd76;
	mov.f64 	%fd78, 0d4000000000000000;
	{
	.reg .b32 %temp; 
	mov.b64 	{%temp, %r28}, %fd78;
	}
	{
	.reg .b32 %temp; 
	mov.b64 	{%r29, %temp}, %fd78;
	}
	shl.b32 	%r30, %r28, 1;
	setp.gt.u32 	%p3, %r30, -33554433;
	and.b32  	%r31, %r28, -15728641;
	selp.b32 	%r32, %r31, %r28, %p3;
	mov.b64 	%fd79, {%r29, %r32};
	mul.rn.f64 	%fd80, %fd75, %fd79;
	neg.f64 	%fd81, %fd80;
	fma.rn.f64 	%fd82, %fd75, %fd79, %fd81;
	fma.rn.f64 	%fd83, %fd77, %fd79, %fd82;
	add.f64 	%fd4, %fd80, %fd83;
	sub.f64 	%fd84, %fd80, %fd4;
	add.f64 	%fd5, %fd83, %fd84;
	fma.rn.f64 	%fd85, %fd4, 0d3FF71547652B82FE, 0d4338000000000000;
	{
	.reg .b32 %temp; 
	mov.b64 	{%r13, %temp}, %fd85;
	}
	mov.f64 	%fd86, 0dC338000000000000;
	add.rn.f64 	%fd87, %fd85, %fd86;
	fma.rn.f64 	%fd88, %fd87, 0dBFE62E42FEFA39EF, %fd4;
	fma.rn.f64 	%fd89, %fd87, 0dBC7ABC9E3B39803F, %fd88;
	fma.rn.f64 	%fd90, %fd89, 0d3E5ADE1569CE2BDF, 0d3E928AF3FCA213EA;
	fma.rn.f64 	%fd91, %fd90, %fd89, 0d3EC71DEE62401315;
	fma.rn.f64 	%fd92, %fd91, %fd89, 0d3EFA01997C89EB71;
	fma.rn.f64 	%fd93, %fd92, %fd89, 0d3F2A01A014761F65;
	fma.rn.f64 	%fd94, %fd93, %fd89, 0d3F56C16C1852B7AF;
	fma.rn.f64 	%fd95, %fd94, %fd89, 0d3F81111111122322;
	fma.rn.f64 	%fd96, %fd95, %fd89, 0d3FA55555555502A1;
	fma.rn.f64 	%fd97, %fd96, %fd89, 0d3FC5555555555511;
	fma.rn.f64 	%fd98, %fd97, %fd89, 0d3FE000000000000B;
	fma.rn.f64 	%fd99, %fd98, %fd89, 0d3FF0000000000000;
	fma.rn.f64 	%fd100, %fd99, %fd89, 0d3FF0000000000000;
	{
	.reg .b32 %temp; 
	mov.b64 	{%r14, %temp}, %fd100;
	}
	{
	.reg .b32 %temp; 
	mov.b64 	{%temp, %r15}, %fd100;
	}
	shl.b32 	%r33, %r13, 20;
	add.s32 	%r34, %r33, %r15;
	mov.b64 	%fd108, {%r14, %r34};
	{
	.reg .b32 %temp; 
	mov.b64 	{%temp, %r35}, %fd4;
	}
	mov.b32 	%f2, %r35;
	abs.f32 	%f1, %f2;
	setp.lt.f32 	%p4, %f1, 0f4086232B;
	@%p4 bra 	$L__BB1_7;
	setp.lt.f64 	%p5, %fd4, 0d0000000000000000;
	add.f64 	%fd101, %fd4, 0d7FF0000000000000;
	selp.f64 	%fd108, 0d0000000000000000, %fd101, %p5;
	setp.geu.f32 	%p6, %f1, 0f40874800;
	@%p6 bra 	$L__BB1_7;
	shr.u32 	%r36, %r13, 31;
	add.s32 	%r37, %r13, %r36;
	shr.s32 	%r38, %r37, 1;
	shl.b32 	%r39, %r38, 20;
	add.s32 	%r40, %r15, %r39;
	mov.b64 	%fd102, {%r14, %r40};
	sub.s32 	%r41, %r13, %r38;
	shl.b32 	%r42, %r41, 20;
	add.s32 	%r43, %r42, 1072693248;
	mov.b32 	%r44, 0;
	mov.b64 	%fd103, {%r44, %r43};
	mul.f64 	%fd108, %fd103, %fd102;
$L__BB1_7:
	abs.f64 	%fd104, %fd108;
	setp.eq.f64 	%p7, %fd104, 0d7FF0000000000000;
	fma.rn.f64 	%fd105, %fd108, %fd5, %fd108;
	selp.f64 	%fd106, %fd108, %fd105, %p7;
	st.param.f64 	[func_retval0], %fd106;
	ret;

}


// ===== COMPILED SASS (sm_100) =====

	.target	sm_100

	.elftype	@"ET_EXEC"


//--------------------- .note.nv.tkinfo           --------------------------
	.section	.note.nv.tkinfo,"",@"SHT_NOTE"
	.sectionflags	@"SHF_NOTE_NV_TKINFO"
	.tkinfo
        /*0018*/ 	.word	0x00000002
        /*0030*/ 	.string	""
        /*0030*/ 	.string	"ptxas"
        /*0030*/ 	.string	"Cuda compilation tools, release 13.0, V13.0.88"
        /*0030*/ 	.string	"Build cuda_13.0.r13.0/compiler.36424714_0"
        /*0030*/ 	.string	"-arch sm_100 -m 64 "



//--------------------- .note.nv.cuinfo           --------------------------
	.section	.note.nv.cuinfo,"",@"SHT_NOTE"
	.sectionflags	@"SHF_NOTE_NV_CUINFO"
        /*0018*/ 	.short	0x0002
        /*001a*/ 	.short	0x0064
        /*001c*/ 	.short	0x0082
	.zero		2


//--------------------- .nv.info                  --------------------------
	.section	.nv.info,"",@"SHT_CUDA_INFO"
	.align	4


	//----- nvinfo : EIATTR_REGCOUNT
	.align		4
        /*0000*/ 	.byte	0x04, 0x2f
        /*0002*/ 	.short	(.L_1 - .L_0)
	.align		4
.L_0:
        /*0004*/ 	.word	index@(_Z6kernelPiS_PdS0_S0_)
        /*0008*/ 	.word	0x00000034


	//----- nvinfo : EIATTR_FRAME_SIZE
	.align		4
.L_1:
        /*000c*/ 	.byte	0x04, 0x11
        /*000e*/ 	.short	(.L_3 - .L_2)
	.align		4
.L_2:
        /*0010*/ 	.word	index@($_Z6kernelPiS_PdS0_S0_$__internal_accurate_pow)
        /*0014*/ 	.word	0x00000000


	//----- nvinfo : EIATTR_FRAME_SIZE
	.align		4
.L_3:
        /*0018*/ 	.byte	0x04, 0x11
        /*001a*/ 	.short	(.L_5 - .L_4)
	.align		4
.L_4:
        /*001c*/ 	.word	index@($__internal_1_$__cuda_sm20_dsqrt_rn_f64_mediumpath_v1)
        /*0020*/ 	.word	0x00000000


	//----- nvinfo : EIATTR_FRAME_SIZE
	.align		4
.L_5:
        /*0024*/ 	.byte	0x04, 0x11
        /*0026*/ 	.short	(.L_7 - .L_6)
	.align		4
.L_6:
        /*0028*/ 	.word	index@($__internal_0_$__cuda_sm20_div_rn_f64_full)
        /*002c*/ 	.word	0x00000000


	//----- nvinfo : EIATTR_FRAME_SIZE
	.align		4
.L_7:
        /*0030*/ 	.byte	0x04, 0x11
        /*0032*/ 	.short	(.L_9 - .L_8)
	.align		4
.L_8:
        /*0034*/ 	.word	index@(_Z6kernelPiS_PdS0_S0_)
        /*0038*/ 	.word	0x00000000


	//----- nvinfo : EIATTR_MIN_STACK_SIZE
	.align		4
.L_9:
        /*003c*/ 	.byte	0x04, 0x12
        /*003e*/ 	.short	(.L_11 - .L_10)
	.align		4
.L_10:
        /*0040*/ 	.word	index@(_Z6kernelPiS_PdS0_S0_)
        /*0044*/ 	.word	0x00000000
.L_11:


//--------------------- .nv.compat                --------------------------
	.section	.nv.compat,"",@"SHT_CUDA_COMPAT_INFO"
	.align	4
        /*0000*/ 	.byte	0x02, 0x09, 0x00, 0x00, 0x02, 0x02, 0x01, 0x00, 0x02, 0x05, 0x05, 0x00, 0x03, 0x07, 0x01, 0x01
        /*0010*/ 	.byte	0x02, 0x03, 0x00, 0x00, 0x02, 0x06, 0x01, 0x00, 0x04, 0x0b, 0x08, 0x00, 0x01, 0x00, 0x00, 0x00
        /*0020*/ 	.byte	0x00, 0x00, 0x00, 0x00


//--------------------- .nv.info._Z6kernelPiS_PdS0_S0_ --------------------------
	.section	.nv.info._Z6kernelPiS_PdS0_S0_,"",@"SHT_CUDA_INFO"
	.sectionflags	@""
	.align	4


	//----- nvinfo : EIATTR_CUDA_API_VERSION
	.align		4
        /*0000*/ 	.byte	0x04, 0x37
        /*0002*/ 	.short	(.L_13 - .L_12)
.L_12:
        /*0004*/ 	.word	0x00000082


	//----- nvinfo : EIATTR_KPARAM_INFO
	.align		4
.L_13:
        /*0008*/ 	.byte	0x04, 0x17
        /*000a*/ 	.short	(.L_15 - .L_14)
.L_14:
        /*000c*/ 	.word	0x00000000
        /*0010*/ 	.short	0x0004
        /*0012*/ 	.short	0x0020
        /*0014*/ 	.byte	0x00, 0xf5, 0x21, 0x00


	//----- nvinfo : EIATTR_KPARAM_INFO
	.align		4
.L_15:
        /*0018*/ 	.byte	0x04, 0x17
        /*001a*/ 	.short	(.L_17 - .L_16)
.L_16:
        /*001c*/ 	.word	0x00000000
        /*0020*/ 	.short	0x0003
        /*0022*/ 	.short	0x0018
        /*0024*/ 	.byte	0x00, 0xf5, 0x21, 0x00


	//----- nvinfo : EIATTR_KPARAM_INFO
	.align		4
.L_17:
        /*0028*/ 	.byte	0x04, 0x17
        /*002a*/ 	.short	(.L_19 - .L_18)
.L_18:
        /*002c*/ 	.word	0x00000000
        /*0030*/ 	.short	0x0002
        /*0032*/ 	.short	0x0010
        /*0034*/ 	.byte	0x00, 0xf5, 0x21, 0x00


	//----- nvinfo : EIATTR_KPARAM_INFO
	.align		4
.L_19:
        /*0038*/ 	.byte	0x04, 0x17
        /*003a*/ 	.short	(.L_21 - .L_20)
.L_20:
        /*003c*/ 	.word	0x00000000
        /*0040*/ 	.short	0x0001
        /*0042*/ 	.short	0x0008
        /*0044*/ 	.byte	0x00, 0xf5, 0x21, 0x00


	//----- nvinfo : EIATTR_KPARAM_INFO
	.align		4
.L_21:
        /*0048*/ 	.byte	0x04, 0x17
        /*004a*/ 	.short	(.L_23 - .L_22)
.L_22:
        /*004c*/ 	.word	0x00000000
        /*0050*/ 	.short	0x0000
        /*0052*/ 	.short	0x0000
        /*0054*/ 	.byte	0x00, 0xf5, 0x21, 0x00


	//----- nvinfo : EIATTR_SPARSE_MMA_MASK
	.align		4
.L_23:
        /*0058*/ 	.byte	0x03, 0x50
        /*005a*/ 	.short	0x0000


	//----- nvinfo : EIATTR_MAXREG_COUNT
	.align		4
        /*005c*/ 	.byte	0x03, 0x1b
        /*005e*/ 	.short	0x00ff


	//----- nvinfo : EIATTR_EXTERNS
	.align		4
        /*0060*/ 	.byte	0x04, 0x0f
        /*0062*/ 	.short	(.L_25 - .L_24)


	//   ....[0]....
	.align		4
.L_24:
        /*0064*/ 	.word	index@(malloc)


	//----- nvinfo : EIATTR_MERCURY_ISA_VERSION
	.align		4
.L_25:
        /*0068*/ 	.byte	0x03, 0x5f
        /*006a*/ 	.short	0x0101


	//----- nvinfo : EIATTR_VRC_CTA_INIT_COUNT
	.align		4
        /*006c*/ 	.byte	0x02, 0x4a
	.zero		1
	.zero		1


	//----- nvinfo : EIATTR_SYSCALL_OFFSETS
	.align		4
        /*0070*/ 	.byte	0x04, 0x46
        /*0072*/ 	.short	(.L_27 - .L_26)


	//   ....[0]....
.L_26:
        /*0074*/ 	.word	0x00000130


	//----- nvinfo : EIATTR_EXIT_INSTR_OFFSETS
	.align		4
.L_27:
        /*0078*/ 	.byte	0x04, 0x1c
        /*007a*/ 	.short	(.L_29 - .L_28)


	//   ....[0]....
.L_28:
        /*007c*/ 	.word	0x00000070


	//   ....[1]....
        /*0080*/ 	.word	0x00002440


	//----- nvinfo : EIATTR_CRS_STACK_SIZE
	.align		4
.L_29:
        /*0084*/ 	.byte	0x04, 0x1e
        /*0086*/ 	.short	(.L_31 - .L_30)
.L_30:
        /*0088*/ 	.word	0x00000000


	//----- nvinfo : EIATTR_CBANK_PARAM_SIZE
	.align		4
.L_31:
        /*008c*/ 	.byte	0x03, 0x19
        /*008e*/ 	.short	0x0028


	//----- nvinfo : EIATTR_PARAM_CBANK
	.align		4
        /*0090*/ 	.byte	0x04, 0x0a
        /*0092*/ 	.short	(.L_33 - .L_32)
	.align		4
.L_32:
        /*0094*/ 	.word	index@(.nv.constant0._Z6kernelPiS_PdS0_S0_)
        /*0098*/ 	.short	0x0380
        /*009a*/ 	.short	0x0028


	//----- nvinfo : EIATTR_SW_WAR
	.align		4
.L_33:
        /*009c*/ 	.byte	0x04, 0x36
        /*009e*/ 	.short	(.L_35 - .L_34)
.L_34:
        /*00a0*/ 	.word	0x00000008
.L_35:


//--------------------- .nv.callgraph             --------------------------
	.section	.nv.callgraph,"",@"SHT_CUDA_CALLGRAPH"
	.align	4
	.sectionentsize	8
	.align		4
        /*0000*/ 	.word	0x00000000
	.align		4
        /*0004*/ 	.word	0xffffffff
	.align		4
        /*0008*/ 	.word	index@(_Z6kernelPiS_PdS0_S0_)
	.align		4
        /*000c*/ 	.word	index@(malloc)
	.align		4
        /*0010*/ 	.word	0x00000000
	.align		4
        /*0014*/ 	.word	0xfffffffe
	.align		4
        /*0018*/ 	.word	0x00000000
	.align		4
        /*001c*/ 	.word	0xfffffffd
	.align		4
        /*0020*/ 	.word	0x00000000
	.align		4
        /*0024*/ 	.word	0xfffffffc


//--------------------- .nv.constant4             --------------------------
	.section	.nv.constant4,"a",@progbits
	.align	8
	.align		8
.nv.constant4:
        /*0000*/ 	.dword	malloc


//--------------------- .text._Z6kernelPiS_PdS0_S0_ --------------------------
	.section	.text._Z6kernelPiS_PdS0_S0_,"ax",@progbits
	.align	128
        .global         _Z6kernelPiS_PdS0_S0_
        .type           _Z6kernelPiS_PdS0_S0_,@function
        .size           _Z6kernelPiS_PdS0_S0_,(.L_x_76 - _Z6kernelPiS_PdS0_S0_)
        .other          _Z6kernelPiS_PdS0_S0_,@"STO_CUDA_ENTRY STV_DEFAULT"
_Z6kernelPiS_PdS0_S0_:
.text._Z6kernelPiS_PdS0_S0_:
[----:B------:R-:W0:Y:S01]  /*0000*/  LDC R1, c[0x0][0x37c] ;  /* 0x0000df00ff017b82 */ /* 0x000e220000000800 */
[----:B------:R-:W1:Y:S07]  /*0010*/  S2R R18, SR_TID.X ;  /* 0x0000000000127919 */ /* 0x000e6e0000002100 */
[----:B------:R-:W2:Y:S08]  /*0020*/  S2UR UR4, SR_CTAID.X ;  /* 0x00000000000479c3 */ /* 0x000eb00000002500 */
[----:B------:R-:W2:Y:S01]  /*0030*/  LDC R3, c[0x0][0x360] ;  /* 0x0000d800ff037b82 */ /* 0x000ea20000000800 */
[----:B-1----:R-:W-:-:S04]  /*0040*/  IMAD.SHL.U32 R18, R18, 0x2, RZ ;  /* 0x0000000212127824 */ /* 0x002fc800078e00ff */
[----:B--2---:R-:W-:-:S05]  /*0050*/  IMAD R18, R3, UR4, R18 ;  /* 0x0000000403127c24 */ /* 0x004fca000f8e0212 */
[----:B------:R-:W-:-:S13]  /*0060*/  ISETP.GT.AND P0, PT, R18, 0x270f, PT ;  /* 0x0000270f1200780c */ /* 0x000fda0003f04270 */
[----:B0-----:R-:W-:Y:S05]  /*0070*/  @P0 EXIT ;  /* 0x000000000000094d */ /* 0x001fea0003800000 */
[----:B------:R-:W0:Y:S01]  /*0080*/  LDC.64 R6, c[0x0][0x388] ;  /* 0x0000e200ff067b82 */ /* 0x000e220000000a00 */
[----:B------:R-:W0:Y:S07]  /*0090*/  LDCU.64 UR36, c[0x0][0x358] ;  /* 0x00006b00ff2477ac */ /* 0x000e2e0008000a00 */
[----:B------:R-:W1:Y:S01]  /*00a0*/  LDC.64 R2, c[0x0][0x380] ;  /* 0x0000e000ff027b82 */ /* 0x000e620000000a00 */
[----:B0-----:R-:W2:Y:S04]  /*00b0*/  LDG.E R19, desc[UR36][R6.64] ;  /* 0x0000002406137981 */ /* 0x001ea8000c1e1900 */
[----:B-1----:R0:W5:Y:S01]  /*00c0*/  LDG.E R2, desc[UR36][R2.64] ;  /* 0x0000002402027981 */ /* 0x002162000c1e1900 */
[----:B------:R-:W-:-:S04]  /*00d0*/  MOV R0, 0x0 ;  /* 0x0000000000007802 */ /* 0x000fc80000000f00 */
[----:B------:R0:W1:Y:S01]  /*00e0*/  LDC.64 R8, c[0x4][R0] ;  /* 0x0100000000087b82 */ /* 0x0000620000000a00 */
[----:B--2---:R-:W-:-:S04]  /*00f0*/  IMAD.WIDE R16, R19, 0x8, RZ ;  /* 0x0000000813107825 */ /* 0x004fc800078e02ff */
[----:B------:R-:W-:Y:S02]  /*0100*/  IMAD.MOV.U32 R4, RZ, RZ, R16 ;  /* 0x000000ffff047224 */ /* 0x000fe400078e0010 */
[----:B01----:R-:W-:-:S07]  /*0110*/  IMAD.MOV.U32 R5, RZ, RZ, R17 ;  /* 0x000000ffff057224 */ /* 0x003fce00078e0011 */
[----:B------:R-:W-:-:S07]  /*0120*/  LEPC R20, `(.L_x_0) ;  /* 0x000000001014794e */ /* 0x000fce0000000000 */
[----:B-----5:R-:W-:Y:S05]  /*0130*/  CALL.ABS.NOINC R8 ;  /* 0x0000000008007343 */ /* 0x020fea0003c00000 */
.L_x_0:
[----:B------:R-:W-:Y:S01]  /*0140*/  ISETP.GT.AND P0, PT, R19, 0x1, PT ;  /* 0x000000011300780c */ /* 0x000fe20003f04270 */
[----:B------:R-:W-:-:S12]  /*0150*/  BSSY.RECONVERGENT B0, `(.L_x_1) ;  /* 0x000010f000007945 */ /* 0x000fd80003800200 */
[----:B------:R-:W-:Y:S05]  /*0160*/  @P0 BRA `(.L_x_2) ;  /* 0x0000000400b40947 */ /* 0x000fea0003800000 */
[----:B------:R-:W0:Y:S01]  /*0170*/  LDC.64 R34, c[0x0][0x390] ;  /* 0x0000e400ff227b82 */ /* 0x000e220000000a00 */
[----:B------:R-:W-:Y:S01]  /*0180*/  BSSY.RECONVERGENT B1, `(.L_x_3) ;  /* 0x000006a000017945 */ /* 0x000fe20003800200 */
[----:B------:R-:W-:Y:S02]  /*0190*/  IMAD.MOV.U32 R7, RZ, RZ, RZ ;  /* 0x000000ffff077224 */ /* 0x000fe400078e00ff */
[----:B------:R-:W-:-:S04]  /*01a0*/  IMAD.MOV.U32 R9, RZ, RZ, 0x1 ;  /* 0x00000001ff097424 */ /* 0x000fc800078e00ff */
[----:B------:R-:W1:Y:S01]  /*01b0*/  LDC.64 R32, c[0x0][0x390] ;  /* 0x0000e400ff207b82 */ /* 0x000e620000000a00 */
[----:B0-----:R-:W-:-:S07]  /*01c0*/  IMAD.WIDE R34, R18, 0x8, R34 ;  /* 0x0000000812227825 */ /* 0x001fce00078e0222 */
.L_x_15:
[----:B------:R-:W-:Y:S01]  /*01d0*/  ISETP.NE.AND P0, PT, R7, R18, PT ;  /* 0x000000120700720c */ /* 0x000fe20003f05270 */
[----:B------:R-:W-:-:S12]  /*01e0*/  BSSY.RECONVERGENT B2, `(.L_x_4) ;  /* 0x0000060000027945 */ /* 0x000fd80003800200 */
[----:B0-2---:R-:W-:Y:S05]  /*01f0*/  @!P0 BRA `(.L_x_5) ;  /* 0x0000000400788947 */ /* 0x005fea0003800000 */
[----:B-1----:R-:W-:Y:S01]  /*0200*/  IMAD.WIDE.U32 R40, R7, 0x8, R32 ;  /* 0x0000000807287825 */ /* 0x002fe200078e0020 */
[----:B------:R-:W2:Y:S04]  /*0210*/  LDG.E.64 R36, desc[UR36][R34.64] ;  /* 0x0000002422247981 */ /* 0x000ea8000c1e1b00 */
[----:B------:R-:W2:Y:S01]  /*0220*/  LDG.E.64 R10, desc[UR36][R40.64] ;  /* 0x00000024280a7981 */ /* 0x000ea2000c1e1b00 */
[----:B------:R-:W-:Y:S01]  /*0230*/  BSSY.RECONVERGENT B3, `(.L_x_6) ;  /* 0x0000006000037945 */ /* 0x000fe20003800200 */
[----:B------:R-:W-:Y:S01]  /*0240*/  MOV R0, 0x290 ;  /* 0x0000029000007802 */ /* 0x000fe20000000f00 */
[----:B--2---:R-:W-:-:S08]  /*0250*/  DADD R36, R36, -R10 ;  /* 0x0000000024247229 */ /* 0x004fd0000000080a */
[----:B------:R-:W-:-:S10]  /*0260*/  DADD R12, -RZ, |R36| ;  /* 0x00000000ff0c7229 */ /* 0x000fd40000000524 */
[----:B------:R-:W-:-:S07]  /*0270*/  IMAD.MOV.U32 R3, RZ, RZ, R13 ;  /* 0x000000ffff037224 */ /* 0x000fce00078e000d */
[----:B------:R-:W-:Y:S05]  /*0280*/  CALL.REL.NOINC `($_Z6kernelPiS_PdS0_S0_$__internal_accurate_pow) ;  /* 0x00000028009c7944 */ /* 0x000fea0003c00000 */
[----:B------:R-:W-:Y:S05]  /*0290*/  BSYNC.RECONVERGENT B3 ;  /* 0x0000000000037941 */ /* 0x000fea0003800200 */
.L_x_6:
[----:B------:R-:W2:Y:S04]  /*02a0*/  LDG.E.64 R40, desc[UR36][R40.64+0x8] ;  /* 0x0000082428287981 */ /* 0x000ea8000c1e1b00 */
[----:B------:R-:W2:Y:S01]  /*02b0*/  LDG.E.64 R38, desc[UR36][R34.64+0x8] ;  /* 0x0000082422267981 */ /* 0x000ea2000c1e1b00 */
[C---:B------:R-:W-:Y:S01]  /*02c0*/  DADD R10, R36.reuse, 2 ;  /* 0x40000000240a7429 */ /* 0x040fe20000000000 */
[----:B------:R-:W-:Y:S01]  /*02d0*/  BSSY.RECONVERGENT B3, `(.L_x_7) ;  /* 0x000000f000037945 */ /* 0x000fe20003800200 */
[----:B------:R-:W-:-:S08]  /*02e0*/  DSETP.NEU.AND P0, PT, R36, RZ, PT ;  /* 0x000000ff2400722a */ /* 0x000fd00003f0d000 */
[----:B------:R-:W-:Y:S02]  /*02f0*/  LOP3.LUT R10, R11, 0x7ff00000, RZ, 0xc0, !PT ;  /* 0x7ff000000b0a7812 */ /* 0x000fe400078ec0ff */
[----:B------:R-:W-:Y:S02]  /*0300*/  FSEL R11, R20, RZ, P0 ;  /* 0x000000ff140b7208 */ /* 0x000fe40000000000 */
[----:B------:R-:W-:Y:S02]  /*0310*/  ISETP.NE.AND P1, PT, R10, 0x7ff00000, PT ;  /* 0x7ff000000a00780c */ /* 0x000fe40003f25270 */
[----:B------:R-:W-:Y:S01]  /*0320*/  FSEL R10, R3, RZ, P0 ;  /* 0x000000ff030a7208 */ /* 0x000fe20000000000 */
[----:B--2---:R-:W-:-:S08]  /*0330*/  DADD R38, R38, -R40 ;  /* 0x0000000026267229 */ /* 0x004fd00000000828 */
[----:B------:R-:W-:Y:S02]  /*0340*/  DADD R12, -RZ, |R38| ;  /* 0x00000000ff0c7229 */ /* 0x000fe40000000526 */
[----:B------:R-:W-:Y:S09]  /*0350*/  @P1 BRA `(.L_x_8) ;  /* 0x0000000000181947 */ /* 0x000ff20003800000 */
[----:B------:R-:W-:-:S14]  /*0360*/  DSETP.NAN.AND P0, PT, R36, R36, PT ;  /* 0x000000242400722a */ /* 0x000fdc0003f08000 */
[----:B------:R-:W-:Y:S01]  /*0370*/  @P0 DADD R10, R36, 2 ;  /* 0x40000000240a0429 */ /* 0x000fe20000000000 */
[----:B------:R-:W-:Y:S10]  /*0380*/  @P0 BRA `(.L_x_8) ;  /* 0x00000000000c0947 */ /* 0x000ff40003800000 */
[----:B------:R-:W-:-:S14]  /*0390*/  DSETP.NEU.AND P0, PT, |R36|, +INF , PT ;  /* 0x7ff000002400742a */ /* 0x000fdc0003f0d200 */
[----:B------:R-:W-:Y:S01]  /*03a0*/  @!P0 IMAD.MOV.U32 R10, RZ, RZ, 0x0 ;  /* 0x00000000ff0a8424 */ /* 0x000fe200078e00ff */
[----:B------:R-:W-:-:S07]  /*03b0*/  @!P0 MOV R11, 0x7ff00000 ;  /* 0x7ff00000000b8802 */ /* 0x000fce0000000f00 */
.L_x_8:
[----:B------:R-:W-:Y:S05]  /*03c0*/  BSYNC.RECONVERGENT B3 ;  /* 0x0000000000037941 */ /* 0x000fea0003800200 */
.L_x_7:
[----:B------:R-:W-:Y:S01]  /*03d0*/  DADD R10, RZ, R10 ;  /* 0x00000000ff0a7229 */ /* 0x000fe2000000000a */
[----:B------:R-:W-:Y:S01]  /*03e0*/  BSSY.RECONVERGENT B3, `(.L_x_9) ;  /* 0x0000007000037945 */ /* 0x000fe20003800200 */
[----:B------:R-:W-:Y:S01]  /*03f0*/  DSETP.NEU.AND P0, PT, R36, 1, PT ;  /* 0x3ff000002400742a */ /* 0x000fe20003f0d000 */
[----:B------:R-:W-:Y:S01]  /*0400*/  IMAD.MOV.U32 R3, RZ, RZ, R13 ;  /* 0x000000ffff037224 */ /* 0x000fe200078e000d */
[----:B------:R-:W-:-:S06]  /*0410*/  MOV R0, 0x450 ;  /* 0x0000045000007802 */ /* 0x000fcc0000000f00 */
[----:B------:R-:W-:Y:S02]  /*0420*/  FSEL R36, R10, RZ, P0 ;  /* 0x000000ff0a247208 */ /* 0x000fe40000000000 */
[----:B------:R-:W-:-:S07]  /*0430*/  FSEL R37, R11, 1.875, P0 ;  /* 0x3ff000000b257808 */ /* 0x000fce0000000000 */
[----:B------:R-:W-:Y:S05]  /*0440*/  CALL.REL.NOINC `($_Z6kernelPiS_PdS0_S0_$__internal_accurate_pow) ;  /* 0x00000028002c7944 */ /* 0x000fea0003c00000 */
[----:B------:R-:W-:Y:S05]  /*0450*/  BSYNC.RECONVERGENT B3 ;  /* 0x0000000000037941 */ /* 0x000fea0003800200 */
.L_x_9:
[C---:B------:R-:W-:Y:S01]  /*0460*/  DADD R10, R38.reuse, 2 ;  /* 0x40000000260a7429 */ /* 0x040fe20000000000 */
[----:B------:R-:W-:Y:S01]  /*0470*/  BSSY.RECONVERGENT B3, `(.L_x_10) ;  /* 0x000000f000037945 */ /* 0x000fe20003800200 */
[----:B------:R-:W-:-:S08]  /*0480*/  DSETP.NEU.AND P0, PT, R38, RZ, PT ;  /* 0x000000ff2600722a */ /* 0x000fd00003f0d000 */
[----:B------:R-:W-:Y:S02]  /*0490*/  LOP3.LUT R10, R11, 0x7ff00000, RZ, 0xc0, !PT ;  /* 0x7ff000000b0a7812 */ /* 0x000fe400078ec0ff */
[----:B------:R-:W-:Y:S02]  /*04a0*/  FSEL R11, R20, RZ, P0 ;  /* 0x000000ff140b7208 */ /* 0x000fe40000000000 */
[----:B------:R-:W-:Y:S02]  /*04b0*/  ISETP.NE.AND P1, PT, R10, 0x7ff00000, PT ;  /* 0x7ff000000a00780c */ /* 0x000fe40003f25270 */
[----:B------:R-:W-:-:S11]  /*04c0*/  FSEL R10, R3, RZ, P0 ;  /* 0x000000ff030a7208 */ /* 0x000fd60000000000 */
[----:B------:R-:W-:Y:S05]  /*04d0*/  @P1 BRA `(.L_x_11) ;  /* 0x0000000000201947 */ /* 0x000fea0003800000 */
[----:B------:R-:W-:-:S14]  /*04e0*/  DSETP.NAN.AND P0, PT, R38, R38, PT ;  /* 0x000000262600722a */ /* 0x000fdc0003f08000 */
[----:B------:R-:W-:Y:S05]  /*04f0*/  @P0 BRA `(.L_x_12) ;  /* 0x0000000000140947 */ /* 0x000fea0003800000 */
[----:B------:R-:W-:-:S14]  /*0500*/  DSETP.NEU.AND P0, PT, |R38|, +INF , PT ;  /* 0x7ff000002600742a */ /* 0x000fdc0003f0d200 */
[----:B------:R-:W-:Y:S05]  /*0510*/  @P0 BRA `(.L_x_11) ;  /* 0x0000000000100947 */ /* 0x000fea0003800000 */
[----:B------:R-:W-:Y:S02]  /*0520*/  IMAD.MOV.U32 R10, RZ, RZ, 0x0 ;  /* 0x00000000ff0a7424 */ /* 0x000fe400078e00ff */
[----:B------:R-:W-:Y:S01]  /*0530*/  IMAD.MOV.U32 R11, RZ, RZ, 0x7ff00000 ;  /* 0x7ff00000ff0b7424 */ /* 0x000fe200078e00ff */
[----:B------:R-:W-:Y:S06]  /*0540*/  BRA `(.L_x_11) ;  /* 0x0000000000047947 */ /* 0x000fec0003800000 */
.L_x_12:
[----:B------:R-:W-:-:S11]  /*0550*/  DADD R10, R38, 2 ;  /* 0x40000000260a7429 */ /* 0x000fd60000000000 */
.L_x_11:
[----:B------:R-:W-:Y:S05]  /*0560*/  BSYNC.RECONVERGENT B3 ;  /* 0x0000000000037941 */ /* 0x000fea0003800200 */
.L_x_10:
[----:B------:R-:W-:Y:S01]  /*0570*/  DSETP.NEU.AND P0, PT, R38, 1, PT ;  /* 0x3ff000002600742a */ /* 0x000fe20003f0d000 */
[----:B------:R-:W-:Y:S01]  /*0580*/  IMAD.MOV.U32 R12, RZ, RZ, 0x0 ;  /* 0x00000000ff0c7424 */ /* 0x000fe200078e00ff */
[----:B------:R-:W-:Y:S01]  /*0590*/  BSSY.RECONVERGENT B3, `(.L_x_13) ;  /* 0x000001b000037945 */ /* 0x000fe20003800200 */
[----:B------:R-:W-:-:S03]  /*05a0*/  IMAD.MOV.U32 R13, RZ, RZ, 0x3fd80000 ;  /* 0x3fd80000ff0d7424 */ /* 0x000fc600078e00ff */
[----:B------:R-:W-:Y:S02]  /*05b0*/  FSEL R10, R10, RZ, P0 ;  /* 0x000000ff0a0a7208 */ /* 0x000fe40000000000 */
[----:B------:R-:W-:-:S06]  /*05c0*/  FSEL R11, R11, 1.875, P0 ;  /* 0x3ff000000b0b7808 */ /* 0x000fcc0000000000 */
[----:B------:R-:W-:-:S06]  /*05d0*/  DADD R36, R36, R10 ;  /* 0x0000000024247229 */ /* 0x000fcc000000000a */
[----:B------:R-:W0:Y:S04]  /*05e0*/  MUFU.RSQ64H R15, R37 ;  /* 0x00000025000f7308 */ /* 0x000e280000001c00 */
[----:B------:R-:W-:-:S05]  /*05f0*/  VIADD R14, R37, 0xfcb00000 ;  /* 0xfcb00000250e7836 */ /* 0x000fca0000000000 */
[----:B------:R-:W-:Y:S01]  /*0600*/  ISETP.GE.U32.AND P0, PT, R14, 0x7ca00000, PT ;  /* 0x7ca000000e00780c */ /* 0x000fe20003f06070 */
[----:B0-----:R-:W-:-:S08]  /*0610*/  DMUL R10, R14, R14 ;  /* 0x0000000e0e0a7228 */ /* 0x001fd00000000000 */
[----:B------:R-:W-:-:S08]  /*0620*/  DFMA R10, R36, -R10, 1 ;  /* 0x3ff00000240a742b */ /* 0x000fd0000000080a */
[----:B------:R-:W-:Y:S02]  /*0630*/  DFMA R12, R10, R12, 0.5 ;  /* 0x3fe000000a0c742b */ /* 0x000fe4000000000c */
[----:B------:R-:W-:-:S08]  /*0640*/  DMUL R10, R14, R10 ;  /* 0x0000000a0e0a7228 */ /* 0x000fd00000000000 */
[----:B------:R-:W-:-:S08]  /*0650*/  DFMA R20, R12, R10, R14 ;  /* 0x0000000a0c14722b */ /* 0x000fd0000000000e */
[----:B------:R-:W-:Y:S02]  /*0660*/  DMUL R22, R36, R20 ;  /* 0x0000001424167228 */ /* 0x000fe40000000000 */
[----:B------:R-:W-:Y:S01]  /*0670*/  VIADD R13, R21, 0xfff00000 ;  /* 0xfff00000150d7836 */ /* 0x000fe20000000000 */
[----:B------:R-:W-:-:S05]  /*0680*/  MOV R12, R20 ;  /* 0x00000014000c7202 */ /* 0x000fca0000000f00 */
[----:B------:R-:W-:-:S08]  /*0690*/  DFMA R24, R22, -R22, R36 ;  /* 0x800000161618722b */ /* 0x000fd00000000024 */
[----:B------:R-:W-:Y:S01]  /*06a0*/  DFMA R10, R24, R12, R22 ;  /* 0x0000000c180a722b */ /* 0x000fe20000000016 */
[----:B------:R-:W-:Y:S10]  /*06b0*/  @!P0 BRA `(.L_x_14) ;  /* 0x0000000000208947 */ /* 0x000ff40003800000 */
[----:B------:R-:W-:Y:S01]  /*06c0*/  IMAD.MOV.U32 R10, RZ, RZ, R20 ;  /* 0x000000ffff0a7224 */ /* 0x000fe200078e0014 */
[----:B------:R-:W-:Y:S01]  /*06d0*/  MOV R0, 0x720 ;  /* 0x0000072000007802 */ /* 0x000fe20000000f00 */
[----:B------:R-:W-:Y:S02]  /*06e0*/  IMAD.MOV.U32 R12, RZ, RZ, R36 ;  /* 0x000000ffff0c7224 */ /* 0x000fe400078e0024 */
[----:B------:R-:W-:Y:S02]  /*06f0*/  IMAD.MOV.U32 R15, RZ, RZ, R37 ;  /* 0x000000ffff0f7224 */ /* 0x000fe400078e0025 */
[----:B------:R-:W-:-:S07]  /*0700*/  IMAD.MOV.U32 R11, RZ, RZ, R13 ;  /* 0x000000ffff0b7224 */ /* 0x000fce00078e000d */
[----:B------:R-:W-:Y:S05]  /*0710*/  CALL.REL.NOINC `($__internal_1_$__cuda_sm20_dsqrt_rn_f64_mediumpath_v1) ;  /* 0x0000002000bc7944 */ /* 0x000fea0003c00000 */
[----:B------:R-:W-:Y:S02]  /*0720*/  IMAD.MOV.U32 R10, RZ, RZ, R12 ;  /* 0x000000ffff0a7224 */ /* 0x000fe400078e000c */
[----:B------:R-:W-:-:S07]  /*0730*/  IMAD.MOV.U32 R11, RZ, RZ, R13 ;  /* 0x000000ffff0b7224 */ /* 0x000fce00078e000d */
.L_x_14:
[----:B------:R-:W-:Y:S05]  /*0740*/  BSYNC.RECONVERGENT B3 ;  /* 0x0000000000037941 */ /* 0x000fea0003800200 */
.L_x_13:
[----:B------:R-:W-:-:S13]  /*0750*/  ISETP.GT.AND P0, PT, R9, R19, PT ;  /* 0x000000130900720c */ /* 0x000fda0003f04270 */
[C---:B------:R-:W-:Y:S01]  /*0760*/  @!P0 IMAD.WIDE R12, R9.reuse, 0x8, R4 ;  /* 0x00000008090c8825 */ /* 0x040fe200078e0204 */
[----:B------:R-:W-:-:S04]  /*0770*/  @!P0 IADD3 R9, PT, PT, R9, 0x1, RZ ;  /* 0x0000000109098810 */ /* 0x000fc80007ffe0ff */
[----:B------:R0:W-:Y:S01]  /*0780*/  @!P0 ST.E.64 desc[UR36][R12.64+-0x8], R10 ;  /* 0xfffff80a0c008985 */ /* 0x0001e2000c101b24 */
[----:B------:R-:W-:Y:S05]  /*0790*/  @!P0 BRA `(.L_x_5) ;  /* 0x0000000000108947 */ /* 0x000fea0003800000 */
[----:B------:R-:W-:-:S05]  /*07a0*/  IMAD.WIDE R14, R9, 0x8, R4 ;  /* 0x00000008090e7825 */ /* 0x000fca00078e0204 */
[----:B0-----:R-:W2:Y:S02]  /*07b0*/  LD.E.64 R12, desc[UR36][R14.64+-0x10] ;  /* 0xfffff0240e0c7980 */ /* 0x001ea4000c101b00 */
[----:B--2---:R-:W-:-:S14]  /*07c0*/  DSETP.GT.AND P0, PT, R12, R10, PT ;  /* 0x0000000a0c00722a */ /* 0x004fdc0003f04000 */
[----:B------:R2:W-:Y:S02]  /*07d0*/  @P0 ST.E.64 desc[UR36][R14.64+-0x10], R10 ;  /* 0xfffff00a0e000985 */ /* 0x0005e4000c101b24 */
.L_x_5:
[----:B------:R-:W-:Y:S05]  /*07e0*/  BSYNC.RECONVERGENT B2 ;  /* 0x0000000000027941 */ /* 0x000fea0003800200 */
.L_x_4:
[----:B------:R-:W-:-:S05]  /*07f0*/  VIADD R7, R7, 0x2 ;  /* 0x0000000207077836 */ /* 0x000fca0000000000 */
[----:B------:R-:W-:-:S13]  /*0800*/  ISETP.GE.U32.AND P0, PT, R7, 0x1388, PT ;  /* 0x000013880700780c */ /* 0x000fda0003f06070 */
[----:B------:R-:W-:Y:S05]  /*0810*/  @!P0 BRA `(.L_x_15) ;  /* 0xfffffff8006c8947 */ /* 0x000fea000383ffff */
[----:B------:R-:W-:Y:S05]  /*0820*/  BSYNC.RECONVERGENT B1 ;  /* 0x0000000000017941 */ /* 0x000fea0003800200 */
.L_x_3:
[----:B------:R-:W-:Y:S05]  /*0830*/  BRA `(.L_x_16) ;  /* 0x0000000800807947 */ /* 0x000fea0003800000 */
.L_x_2:
[----:B------:R-:W0:Y:S01]  /*0840*/  LDC.64 R6, c[0x0][0x390] ;  /* 0x0000e400ff067b82 */ /* 0x000e220000000a00 */
[----:B------:R-:W-:Y:S02]  /*0850*/  IMAD.MOV.U32 R35, RZ, RZ, RZ ;  /* 0x000000ffff237224 */ /* 0x000fe400078e00ff */
[----:B------:R-:W-:Y:S02]  /*0860*/  IMAD.MOV.U32 R34, RZ, RZ, 0x1 ;  /* 0x00000001ff227424 */ /* 0x000fe400078e00ff */
[----:B0-----:R-:W-:-:S07]  /*0870*/  IMAD.WIDE R6, R18, 0x8, R6 ;  /* 0x0000000812067825 */ /* 0x001fce00078e0206 */
.L_x_40:
[----:B------:R-:W-:Y:S01]  /*0880*/  ISETP.NE.AND P0, PT, R35, R18, PT ;  /* 0x000000122300720c */ /* 0x000fe20003f05270 */
[----:B------:R-:W-:-:S12]  /*0890*/  BSSY.RECONVERGENT B1, `(.L_x_17) ;  /* 0x0000097000017945 */ /* 0x000fd80003800200 */
[----:B01----:R-:W-:Y:S05]  /*08a0*/  @!P0 BRA `(.L_x_18) ;  /* 0x0000000800548947 */ /* 0x003fea0003800000 */
[----:B------:R-:W0:Y:S01]  /*08b0*/  LDC.64 R36, c[0x0][0x390] ;  /* 0x0000e400ff247b82 */ /* 0x000e220000000a00 */
[----:B------:R-:W2:Y:S01]  /*08c0*/  LDG.E.64 R8, desc[UR36][R6.64] ;  /* 0x0000002406087981 */ /* 0x000ea2000c1e1b00 */
[----:B0-----:R-:W-:-:S05]  /*08d0*/  IMAD.WIDE.U32 R36, R35, 0x8, R36 ;  /* 0x0000000823247825 */ /* 0x001fca00078e0024 */
        /* <DEDUP_REMOVED lines=8> */
.L_x_19:
        /* <DEDUP_REMOVED lines=15> */
.L_x_22:
[----:B------:R-:W-:-:S11]  /*0a50*/  DADD R10, R8, 2 ;  /* 0x40000000080a7429 */ /* 0x000fd60000000000 */
.L_x_21:
[----:B------:R-:W-:Y:S05]  /*0a60*/  BSYNC.RECONVERGENT B2 ;  /* 0x0000000000027941 */ /* 0x000fea0003800200 */
.L_x_20:
[----:B------:R-:W2:Y:S04]  /*0a70*/  LDG.E.64 R36, desc[UR36][R36.64+0x8] ;  /* 0x0000082424247981 */ /* 0x000ea8000c1e1b00 */
[----:B------:R-:W2:Y:S01]  /*0a80*/  LDG.E.64 R32, desc[UR36][R6.64+0x8] ;  /* 0x0000082406207981 */ /* 0x000ea2000c1e1b00 */
[----:B------:R-:W-:Y:S01]  /*0a90*/  DADD R10, RZ, R10 ;  /* 0x00000000ff0a7229 */ /* 0x000fe2000000000a */
[----:B------:R-:W-:Y:S01]  /*0aa0*/  BSSY.RECONVERGENT B2, `(.L_x_23) ;  /* 0x0000009000027945 */ /* 0x000fe20003800200 */
[----:B------:R-:W-:Y:S01]  /*0ab0*/  DSETP.NEU.AND P0, PT, R8, 1, PT ;  /* 0x3ff000000800742a */ /* 0x000fe20003f0d000 */
[----:B------:R-:W-:-:S07]  /*0ac0*/  MOV R0, 0xb30 ;  /* 0x00000b3000007802 */ /* 0x000fce0000000f00 */
[----:B------:R-:W-:Y:S02]  /*0ad0*/  FSEL R8, R10, RZ, P0 ;  /* 0x000000ff0a087208 */ /* 0x000fe40000000000 */
[----:B------:R-:W-:Y:S01]  /*0ae0*/  FSEL R9, R11, 1.875, P0 ;  /* 0x3ff000000b097808 */ /* 0x000fe20000000000 */
[----:B--2---:R-:W-:-:S08]  /*0af0*/  DADD R32, R32, -R36 ;  /* 0x0000000020207229 */ /* 0x004fd00000000824 */
[----:B------:R-:W-:-:S10]  /*0b00*/  DADD R12, -RZ, |R32| ;  /* 0x00000000ff0c7229 */ /* 0x000fd40000000520 */
[----:B------:R-:W-:-:S07]  /*0b10*/  MOV R3, R13 ;  /* 0x0000000d00037202 */ /* 0x000fce0000000f00 */
[----:B------:R-:W-:Y:S05]  /*0b20*/  CALL.REL.NOINC `($_Z6kernelPiS_PdS0_S0_$__internal_accurate_pow) ;  /* 0x0000002000747944 */ /* 0x000fea0003c00000 */
[----:B------:R-:W-:Y:S05]  /*0b30*/  BSYNC.RECONVERGENT B2 ;  /* 0x0000000000027941 */ /* 0x000fea0003800200 */
.L_x_23:
        /* <DEDUP_REMOVED lines=15> */
.L_x_26:
[----:B------:R-:W-:-:S11]  /*0c30*/  DADD R10, R32, 2 ;  /* 0x40000000200a7429 */ /* 0x000fd60000000000 */
.L_x_25:
[----:B------:R-:W-:Y:S05]  /*0c40*/  BSYNC.RECONVERGENT B2 ;  /* 0x0000000000027941 */ /* 0x000fea0003800200 */
.L_x_24:
        /* <DEDUP_REMOVED lines=29> */
.L_x_28:
[----:B------:R-:W-:Y:S05]  /*0e20*/  BSYNC.RECONVERGENT B2 ;  /* 0x0000000000027941 */ /* 0x000fea0003800200 */
.L_x_27:
[----:B------:R-:W-:-:S13]  /*0e30*/  ISETP.GT.AND P0, PT, R34, R19, PT ;  /* 0x000000132200720c */ /* 0x000fda0003f04270 */
[----:B------:R-:W-:Y:S05]  /*0e40*/  @P0 BRA `(.L_x_29) ;  /* 0x00000000007c0947 */ /* 0x000fea0003800000 */
[C---:B------:R-:W-:Y:S01]  /*0e50*/  IMAD.WIDE R8, R34.reuse, 0x8, R4 ;  /* 0x0000000822087825 */ /* 0x040fe200078e0204 */
[----:B------:R-:W-:Y:S01]  /*0e60*/  ISETP.NE.AND P0, PT, R34, R19, PT ;  /* 0x000000132200720c */ /* 0x000fe20003f05270 */
[----:B------:R-:W-:Y:S03]  /*0e70*/  BSSY.RECONVERGENT B2, `(.L_x_30) ;  /* 0x000001a000027945 */ /* 0x000fe60003800200 */
[----:B------:R0:W-:Y:S09]  /*0e80*/  ST.E.64 desc[UR36][R8.64+-0x8], R10 ;  /* 0xfffff80a08007985 */ /* 0x0001f2000c101b24 */
[----:B------:R-:W-:Y:S05]  /*0e90*/  @P0 BRA `(.L_x_31) ;  /* 0x00000000005c0947 */ /* 0x000fea0003800000 */
[----:B------:R-:W-:-:S07]  /*0ea0*/  MOV R0, 0x1 ;  /* 0x0000000100007802 */ /* 0x000fce0000000f00 */
.L_x_35:
[----:B01----:R-:W-:-:S06]  /*0eb0*/  IMAD.WIDE.U32 R8, R0, 0x8, R4 ;  /* 0x0000000800087825 */ /* 0x003fcc00078e0004 */
[----:B------:R-:W2:Y:S01]  /*0ec0*/  LD.E.64 R8, desc[UR36][R8.64] ;  /* 0x0000002408087980 */ /* 0x000ea2000c101b00 */
[----:B------:R-:W-:Y:S01]  /*0ed0*/  IMAD.MOV.U32 R3, RZ, RZ, R0 ;  /* 0x000000ffff037224 */ /* 0x000fe200078e0000 */
[----:B------:R-:W-:Y:S01]  /*0ee0*/  BSSY.RECONVERGENT B3, `(.L_x_32) ;  /* 0x000000f000037945 */ /* 0x000fe20003800200 */
[----:B------:R-:W-:-:S05]  /*0ef0*/  VIADD R0, R0, 0x1 ;  /* 0x0000000100007836 */ /* 0x000fca0000000000 */
[----:B------:R-:W-:Y:S01]  /*0f00*/  ISETP.NE.AND P1, PT, R0, R19, PT ;  /* 0x000000130000720c */ /* 0x000fe20003f25270 */
[----:B--2---:R-:W0:Y:S08]  /*0f10*/  F2I.F64.TRUNC R10, R8 ;  /* 0x00000008000a7311 */ /* 0x004e30000030d100 */
[----:B0-----:R-:W0:Y:S04]  /*0f20*/  I2F.F64 R10, R10 ;  /* 0x0000000a000a7312 */ /* 0x001e280000201c00 */
.L_x_34:
[----:B------:R-:W-:-:S04]  /*0f30*/  VIADD R15, R3, 0xffffffff ;  /* 0xffffffff030f7836 */ /* 0x000fc80000000000 */
[----:B------:R-:W-:-:S05]  /*0f40*/  IMAD.WIDE.U32 R8, R15, 0x8, R4 ;  /* 0x000000080f087825 */ /* 0x000fca00078e0004 */
[----:B------:R-:W0:Y:S02]  /*0f50*/  LD.E.64 R12, desc[UR36][R8.64] ;  /* 0x00000024080c7980 */ /* 0x000e24000c101b00 */
[----:B0-----:R-:W-:-:S14]  /*0f60*/  DSETP.GT.AND P0, PT, R12, R10, PT ;  /* 0x0000000a0c00722a */ /* 0x001fdc0003f04000 */
[----:B------:R-:W-:Y:S05]  /*0f70*/  @!P0 BRA `(.L_x_33) ;  /* 0x0000000000148947 */ /* 0x000fea0003800000 */
[----:B------:R1:W-:Y:S01]  /*0f80*/  ST.E.64 desc[UR36][R8.64+0x8], R12 ;  /* 0x0000080c08007985 */ /* 0x0003e2000c101b24 */
[----:B------:R-:W-:Y:S01]  /*0f90*/  ISETP.GT.AND P0, PT, R3, 0x1, PT ;  /* 0x000000010300780c */ /* 0x000fe20003f04270 */
[----:B------:R-:W-:-:S12]  /*0fa0*/  IMAD.MOV.U32 R3, RZ, RZ, R15 ;  /* 0x000000ffff037224 */ /* 0x000fd800078e000f */
[----:B-1----:R-:W-:Y:S05]  /*0fb0*/  @P0 BRA `(.L_x_34) ;  /* 0xfffffffc00dc0947 */ /* 0x002fea000383ffff */
[----:B------:R-:W-:-:S07]  /*0fc0*/  IMAD.MOV.U32 R3, RZ, RZ, RZ ;  /* 0x000000ffff037224 */ /* 0x000fce00078e00ff */
.L_x_33:
[----:B------:R-:W-:Y:S05]  /*0fd0*/  BSYNC.RECONVERGENT B3 ;  /* 0x0000000000037941 */ /* 0x000fea0003800200 */
.L_x_32:
[----:B------:R-:W-:-:S05]  /*0fe0*/  IMAD.WIDE R8, R3, 0x8, R4 ;  /* 0x0000000803087825 */ /* 0x000fca00078e0204 */
[----:B------:R1:W-:Y:S01]  /*0ff0*/  ST.E.64 desc[UR36][R8.64], R10 ;  /* 0x0000000a08007985 */ /* 0x0003e2000c101b24 */
[----:B------:R-:W-:Y:S05]  /*1000*/  @P1 BRA `(.L_x_35) ;  /* 0xfffffffc00a81947 */ /* 0x000fea000383ffff */
.L_x_31:
[----:B------:R-:W-:Y:S05]  /*1010*/  BSYNC.RECONVERGENT B2 ;  /* 0x0000000000027941 */ /* 0x000fea0003800200 */
.L_x_30:
[----:B------:R-:W-:Y:S01]  /*1020*/  VIADD R34, R34, 0x1 ;  /* 0x0000000122227836 */ /* 0x000fe20000000000 */
[----:B------:R-:W-:Y:S06]  /*1030*/  BRA `(.L_x_18) ;  /* 0x0000000000707947 */ /* 0x000fec0003800000 */
.L_x_29:
[----:B------:R-:W-:-:S05]  /*1040*/  IMAD.WIDE R12, R34, 0x8, R4 ;  /* 0x00000008220c7825 */ /* 0x000fca00078e0204 */
[----:B------:R-:W2:Y:S02]  /*1050*/  LD.E.64 R8, desc[UR36][R12.64+-0x10] ;  /* 0xfffff0240c087980 */ /* 0x000ea4000c101b00 */
[----:B--2---:R-:W-:-:S14]  /*1060*/  DSETP.GT.AND P0, PT, R8, R10, PT ;  /* 0x0000000a0800722a */ /* 0x004fdc0003f04000 */
[----:B------:R-:W-:Y:S05]  /*1070*/  @!P0 BRA `(.L_x_18) ;  /* 0x0000000000608947 */ /* 0x000fea0003800000 */
[----:B------:R0:W-:Y:S01]  /*1080*/  ST.E.64 desc[UR36][R12.64+-0x10], R10 ;  /* 0xfffff00a0c007985 */ /* 0x0001e2000c101b24 */
[----:B------:R-:W-:-:S07]  /*1090*/  MOV R0, 0x1 ;  /* 0x0000000100007802 */ /* 0x000fce0000000f00 */
.L_x_39:
[----:B-1----:R-:W-:-:S06]  /*10a0*/  IMAD.WIDE.U32 R8, R0, 0x8, R4 ;  /* 0x0000000800087825 */ /* 0x002fcc00078e0004 */
[----:B------:R-:W0:Y:S01]  /*10b0*/  LD.E.64 R8, desc[UR36][R8.64] ;  /* 0x0000002408087980 */ /* 0x000e22000c101b00 */
[----:B------:R-:W-:Y:S01]  /*10c0*/  IMAD.MOV.U32 R3, RZ, RZ, R0 ;  /* 0x000000ffff037224 */ /* 0x000fe200078e0000 */
[----:B------:R-:W-:Y:S01]  /*10d0*/  BSSY.RECONVERGENT B2, `(.L_x_36) ;  /* 0x000000f000027945 */ /* 0x000fe20003800200 */
[----:B------:R-:W-:-:S05]  /*10e0*/  VIADD R0, R0, 0x1 ;  /* 0x0000000100007836 */ /* 0x000fca0000000000 */
[----:B------:R-:W-:Y:S01]  /*10f0*/  ISETP.NE.AND P1, PT, R0, R19, PT ;  /* 0x000000130000720c */ /* 0x000fe20003f25270 */
[----:B0-----:R-:W0:Y:S08]  /*1100*/  F2I.F64.TRUNC R10, R8 ;  /* 0x00000008000a7311 */ /* 0x001e30000030d100 */
[----:B0-----:R-:W0:Y:S04]  /*1110*/  I2F.F64 R10, R10 ;  /* 0x0000000a000a7312 */ /* 0x001e280000201c00 */
.L_x_38:
        /* <DEDUP_REMOVED lines=10> */
.L_x_37:
[----:B------:R-:W-:Y:S05]  /*11c0*/  BSYNC.RECONVERGENT B2 ;  /* 0x0000000000027941 */ /* 0x000fea0003800200 */
.L_x_36:
[----:B------:R-:W-:-:S05]  /*11d0*/  IMAD.WIDE R8, R3, 0x8, R4 ;  /* 0x0000000803087825 */ /* 0x000fca00078e0204 */
[----:B------:R1:W-:Y:S01]  /*11e0*/  ST.E.64 desc[UR36][R8.64], R10 ;  /* 0x0000000a08007985 */ /* 0x0003e2000c101b24 */
[----:B------:R-:W-:Y:S05]  /*11f0*/  @P1 BRA `(.L_x_39) ;  /* 0xfffffffc00a81947 */ /* 0x000fea000383ffff */
.L_x_18:
[----:B------:R-:W-:Y:S05]  /*1200*/  BSYNC.RECONVERGENT B1 ;  /* 0x0000000000017941 */ /* 0x000fea0003800200 */
.L_x_17:
[----:B------:R-:W-:-:S05]  /*1210*/  VIADD R35, R35, 0x2 ;  /* 0x0000000223237836 */ /* 0x000fca0000000000 */
[----:B------:R-:W-:-:S13]  /*1220*/  ISETP.GE.U32.AND P0, PT, R35, 0x1388, PT ;  /* 0x000013882300780c */ /* 0x000fda0003f06070 */
[----:B------:R-:W-:Y:S05]  /*1230*/  @!P0 BRA `(.L_x_40) ;  /* 0xfffffff400908947 */ /* 0x000fea000383ffff */
.L_x_16:
[----:B------:R-:W-:Y:S05]  /*1240*/  BSYNC.RECONVERGENT B0 ;  /* 0x0000000000007941 */ /* 0x000fea0003800200 */
.L_x_1:
[----:B------:R-:W-:Y:S02]  /*1250*/  ISETP.GE.AND P0, PT, R2, 0x1, PT ;  /* 0x000000010200780c */ /* 0x000fe40003f06270 */
[----:B------:R-:W-:Y:S02]  /*1260*/  CS2R R6, SRZ ;  /* 0x0000000000067805 */ /* 0x000fe4000001ff00 */
[----:B------:R-:W-:Y:S02]  /*1270*/  IADD3 R4, P1, PT, R16, R4, RZ ;  /* 0x0000000410047210 */ /* 0x000fe40007f3e0ff */
[----:B01----:R-:W-:Y:S02]  /*1280*/  CS2R R8, SRZ ;  /* 0x0000000000087805 */ /* 0x003fe4000001ff00 */
[----:B------:R-:W-:-:S05]  /*1290*/  IADD3.X R5, PT, PT, R17, R5, RZ, P1, !PT ;  /* 0x0000000511057210 */ /* 0x000fca0000ffe4ff */
[----:B------:R-:W-:Y:S05]  /*12a0*/  @!P0 BRA `(.L_x_41) ;  /* 0x0000001000548947 */ /* 0x000fea0003800000 */
[----:B------:R-:W3:Y:S01]  /*12b0*/  LD.E.64 R4, desc[UR36][R4.64+-0x8] ;  /* 0xfffff82404047980 */ /* 0x000ee2000c101b00 */
[----:B------:R-:W-:Y:S01]  /*12c0*/  BSSY.RECONVERGENT B0, `(.L_x_42) ;  /* 0x0000005000007945 */ /* 0x000fe20003800200 */
[----:B------:R-:W-:Y:S01]  /*12d0*/  MOV R0, 0x1310 ;  /* 0x0000131000007802 */ /* 0x000fe20000000f00 */
[----:B---3--:R-:W-:-:S10]  /*12e0*/  DADD R12, -RZ, |R4| ;  /* 0x00000000ff0c7229 */ /* 0x008fd40000000504 */
[----:B------:R-:W-:-:S07]  /*12f0*/  IMAD.MOV.U32 R3, RZ, RZ, R13 ;  /* 0x000000ffff037224 */ /* 0x000fce00078e000d */
[----:B--2---:R-:W-:Y:S05]  /*1300*/  CALL.REL.NOINC `($_Z6kernelPiS_PdS0_S0_$__internal_accurate_pow) ;  /* 0x00000018007c7944 */ /* 0x004fea0003c00000 */
[----:B------:R-:W-:Y:S05]  /*1310*/  BSYNC.RECONVERGENT B0 ;  /* 0x0000000000007941 */ /* 0x000fea0003800200 */
.L_x_42:
[----:B------:R-:W0:Y:S02]  /*1320*/  LDC.64 R16, c[0x0][0x398] ;  /* 0x0000e600ff107b82 */ /* 0x000e240000000a00 */
[----:B0-----:R-:W-:-:S05]  /*1330*/  IMAD.WIDE R16, R18, 0x8, R16 ;  /* 0x0000000812107825 */ /* 0x001fca00078e0210 */
[----:B------:R0:W5:Y:S04]  /*1340*/  LDG.E.64 R8, desc[UR36][R16.64] ;  /* 0x0000002410087981 */ /* 0x000168000c1e1b00 */
[----:B------:R0:W5:Y:S01]  /*1350*/  LDG.E.64 R6, desc[UR36][R16.64+0x8] ;  /* 0x0000082410067981 */ /* 0x000162000c1e1b00 */
[C---:B------:R-:W-:Y:S01]  /*1360*/  DADD R10, R4.reuse, 2 ;  /* 0x40000000040a7429 */ /* 0x040fe20000000000 */
[----:B------:R-:W-:Y:S01]  /*1370*/  BSSY.RECONVERGENT B0, `(.L_x_41) ;  /* 0x0000108000007945 */ /* 0x000fe20003800200 */
[C---:B------:R-:W-:Y:S01]  /*1380*/  DSETP.NEU.AND P1, PT, R4.reuse, RZ, PT ;  /* 0x000000ff0400722a */ /* 0x040fe20003f2d000 */
[----:B------:R-:W-:Y:S01]  /*1390*/  CS2R R34, SRZ ;  /* 0x0000000000227805 */ /* 0x000fe2000001ff00 */
[----:B------:R-:W-:Y:S01]  /*13a0*/  DSETP.NAN.AND P0, PT, R4, R4, PT ;  /* 0x000000040400722a */ /* 0x000fe20003f08000 */
[----:B------:R-:W-:-:S02]  /*13b0*/  CS2R R36, SRZ ;  /* 0x0000000000247805 */ /* 0x000fc4000001ff00 */
[----:B------:R-:W-:Y:S02]  /*13c0*/  CS2R R38, SRZ ;  /* 0x0000000000267805 */ /* 0x000fe4000001ff00 */
[----:B------:R-:W-:Y:S02]  /*13d0*/  FSEL R3, R3, RZ, P1 ;  /* 0x000000ff03037208 */ /* 0x000fe40000800000 */
[----:B------:R-:W-:Y:S01]  /*13e0*/  LOP3.LUT R0, R11, 0x7ff00000, RZ, 0xc0, !PT ;  /* 0x7ff000000b007812 */ /* 0x000fe200078ec0ff */
[C---:B------:R-:W-:Y:S01]  /*13f0*/  DADD R10, R4.reuse, 2 ;  /* 0x40000000040a7429 */ /* 0x040fe20000000000 */
[----:B------:R-:W-:Y:S01]  /*1400*/  FSEL R20, R20, RZ, P1 ;  /* 0x000000ff14147208 */ /* 0x000fe20000800000 */
[----:B------:R-:W-:Y:S01]  /*1410*/  DSETP.NEU.AND P1, PT, |R4|, +INF , PT ;  /* 0x7ff000000400742a */ /* 0x000fe20003f2d200 */
[----:B------:R-:W-:-:S07]  /*1420*/  ISETP.NE.AND P2, PT, R0, 0x7ff00000, PT ;  /* 0x7ff000000000780c */ /* 0x000fce0003f45270 */
[----:B------:R-:W-:Y:S02]  /*1430*/  FSEL R0, R10, R3, P0 ;  /* 0x000000030a007208 */ /* 0x000fe40000000000 */
[----:B------:R-:W-:Y:S01]  /*1440*/  FSEL R10, R11, R20, P0 ;  /* 0x000000140b0a7208 */ /* 0x000fe20000000000 */
[----:B------:R-:W-:Y:S01]  /*1450*/  DSETP.NEU.AND P0, PT, R4, 1, PT ;  /* 0x3ff000000400742a */ /* 0x000fe20003f0d000 */
[----:B------:R-:W-:Y:S02]  /*1460*/  IMAD.MOV.U32 R5, RZ, RZ, RZ ;  /* 0x000000ffff057224 */ /* 0x000fe400078e00ff */
[----:B------:R-:W-:Y:S02]  /*1470*/  @!P2 FSEL R3, R0, RZ, P1 ;  /* 0x000000ff0003a208 */ /* 0x000fe40000800000 */
[----:B------:R-:W-:-:S03]  /*1480*/  @!P2 FSEL R20, R10, +QNAN , P1 ;  /* 0x7ff000000a14a808 */ /* 0x000fc60000800000 */
[----:B------:R-:W-:Y:S02]  /*1490*/  IMAD.MOV.U32 R10, RZ, RZ, R3 ;  /* 0x000000ffff0a7224 */ /* 0x000fe400078e0003 */
[----:B------:R-:W-:-:S06]  /*14a0*/  IMAD.MOV.U32 R11, RZ, RZ, R20 ;  /* 0x000000ffff0b7224 */ /* 0x000fcc00078e0014 */
[----:B------:R-:W-:-:S10]  /*14b0*/  DADD R10, R10, R10 ;  /* 0x000000000a0a7229 */ /* 0x000fd4000000000a */
[----:B------:R-:W-:Y:S02]  /*14c0*/  FSEL R32, R10, RZ, P0 ;  /* 0x000000ff0a207208 */ /* 0x000fe40000000000 */
[----:B0-----:R-:W-:-:S07]  /*14d0*/  FSEL R33, R11, 2, P0 ;  /* 0x400000000b217808 */ /* 0x001fce0000000000 */
.L_x_62:
[----:B0-----:R-:W0:Y:S01]  /*14e0*/  LDCU.64 UR4, c[0x0][0x390] ;  /* 0x00007200ff0477ac */ /* 0x001e220008000a00 */
[----:B------:R-:W-:Y:S01]  /*14f0*/  VIADD R5, R5, 0x1 ;  /* 0x0000000105057836 */ /* 0x000fe20000000000 */
[----:B------:R-:W-:Y:S01]  /*1500*/  BSSY.RECONVERGENT B1, `(.L_x_43) ;  /* 0x00000b3000017945 */ /* 0x000fe20003800200 */
[----:B------:R-:W-:-:S03]  /*1510*/  IMAD.MOV.U32 R4, RZ, RZ, RZ ;  /* 0x000000ffff047224 */ /* 0x000fc600078e00ff */
[----:B------:R-:W-:Y:S01]  /*1520*/  ISETP.NE.AND P1, PT, R5, R2, PT ;  /* 0x000000020500720c */ /* 0x000fe20003f25270 */
[----:B0-----:R-:W-:-:S04]  /*1530*/  UIADD3 UR4, UP0, UPT, UR4, 0x8, URZ ;  /* 0x0000000804047890 */ /* 0x001fc8000ff1e0ff */
[----:B------:R-:W-:Y:S02]  /*1540*/  UIADD3.X UR5, UPT, UPT, URZ, UR5, URZ, UP0, !UPT ;  /* 0x00000005ff057290 */ /* 0x000fe400087fe4ff */
[----:B------:R-:W-:-:S04]  /*1550*/  MOV R40, UR4 ;  /* 0x0000000400287c02 */ /* 0x000fc80008000f00 */
[----:B------:R-:W-:-:S07]  /*1560*/  IMAD.U32 R41, RZ, RZ, UR5 ;  /* 0x00000005ff297e24 */ /* 0x000fce000f8e00ff */
.L_x_57:
[----:B------:R-:W2:Y:S01]  /*1570*/  LDG.E.64 R42, desc[UR36][R40.64+-0x8] ;  /* 0xfffff824282a7981 */ /* 0x000ea2000c1e1b00 */
[----:B------:R-:W-:Y:S01]  /*1580*/  BSSY.RECONVERGENT B2, `(.L_x_44) ;  /* 0x0000006000027945 */ /* 0x000fe20003800200 */
[----:B------:R-:W-:Y:S01]  /*1590*/  MOV R0, 0x15e0 ;  /* 0x000015e000007802 */ /* 0x000fe20000000f00 */
[----:B--2--5:R-:W-:-:S08]  /*15a0*/  DADD R48, -R42, R8 ;  /* 0x000000002a307229 */ /* 0x024fd00000000108 */
[----:B------:R-:W-:-:S10]  /*15b0*/  DADD R12, -RZ, |R48| ;  /* 0x00000000ff0c7229 */ /* 0x000fd40000000530 */
[----:B------:R-:W-:-:S07]  /*15c0*/  IMAD.MOV.U32 R3, RZ, RZ, R13 ;  /* 0x000000ffff037224 */ /* 0x000fce00078e000d */
[----:B------:R-:W-:Y:S05]  /*15d0*/  CALL.REL.NOINC `($_Z6kernelPiS_PdS0_S0_$__internal_accurate_pow) ;  /* 0x0000001400c87944 */ /* 0x000fea0003c00000 */
[----:B------:R-:W-:Y:S05]  /*15e0*/  BSYNC.RECONVERGENT B2 ;  /* 0x0000000000027941 */ /* 0x000fea0003800200 */
.L_x_44:
        /* <DEDUP_REMOVED lines=8> */
[----:B--2---:R-:W-:-:S08]  /*1670*/  DADD R46, -R44, R6 ;  /* 0x000000002c2e7229 */ /* 0x004fd00000000106 */
[----:B------:R-:W-:Y:S02]  /*1680*/  DADD R12, -RZ, |R46| ;  /* 0x00000000ff0c7229 */ /* 0x000fe4000000052e */
[----:B------:R-:W-:Y:S09]  /*1690*/  @P2 BRA `(.L_x_46) ;  /* 0x0000000000182947 */ /* 0x000ff20003800000 */
[----:B------:R-:W-:-:S14]  /*16a0*/  DSETP.NAN.AND P0, PT, R48, R48, PT ;  /* 0x000000303000722a */ /* 0x000fdc0003f08000 */
[----:B------:R-:W-:Y:S01]  /*16b0*/  @P0 DADD R10, R48, 2 ;  /* 0x40000000300a0429 */ /* 0x000fe20000000000 */
[----:B------:R-:W-:Y:S10]  /*16c0*/  @P0 BRA `(.L_x_46) ;  /* 0x00000000000c0947 */ /* 0x000ff40003800000 */
[----:B------:R-:W-:-:S14]  /*16d0*/  DSETP.NEU.AND P0, PT, |R48|, +INF , PT ;  /* 0x7ff000003000742a */ /* 0x000fdc0003f0d200 */
[----:B------:R-:W-:Y:S02]  /*16e0*/  @!P0 IMAD.MOV.U32 R10, RZ, RZ, 0x0 ;  /* 0x00000000ff0a8424 */ /* 0x000fe400078e00ff */
[----:B------:R-:W-:-:S07]  /*16f0*/  @!P0 IMAD.MOV.U32 R11, RZ, RZ, 0x7ff00000 ;  /* 0x7ff00000ff0b8424 */ /* 0x000fce00078e00ff */
.L_x_46:
[----:B------:R-:W-:Y:S05]  /*1700*/  BSYNC.RECONVERGENT B2 ;  /* 0x0000000000027941 */ /* 0x000fea0003800200 */
.L_x_45:
        /* <DEDUP_REMOVED lines=9> */
.L_x_47:
        /* <DEDUP_REMOVED lines=12> */
[----:B------:R-:W-:Y:S01]  /*1860*/  IMAD.MOV.U32 R10, RZ, RZ, 0x0 ;  /* 0x00000000ff0a7424 */ /* 0x000fe200078e00ff */
[----:B------:R-:W-:Y:S01]  /*1870*/  MOV R11, 0x7ff00000 ;  /* 0x7ff00000000b7802 */ /* 0x000fe20000000f00 */
[----:B------:R-:W-:Y:S06]  /*1880*/  BRA `(.L_x_49) ;  /* 0x0000000000047947 */ /* 0x000fec0003800000 */
.L_x_50:
[----:B------:R-:W-:-:S11]  /*1890*/  DADD R10, R46, 2 ;  /* 0x400000002e0a7429 */ /* 0x000fd60000000000 */
.L_x_49:
[----:B------:R-:W-:Y:S05]  /*18a0*/  BSYNC.RECONVERGENT B2 ;  /* 0x0000000000027941 */ /* 0x000fea0003800200 */
.L_x_48:
        /* <DEDUP_REMOVED lines=16> */
[----:B------:R-:W-:Y:S02]  /*19b0*/  VIADD R11, R21, 0xfff00000 ;  /* 0xfff00000150b7836 */ /* 0x000fe40000000000 */
[----:B------:R-:W-:-:S04]  /*19c0*/  IMAD.MOV.U32 R10, RZ, RZ, R20 ;  /* 0x000000ffff0a7224 */ /* 0x000fc800078e0014 */
[----:B------:R-:W-:-:S08]  /*19d0*/  DFMA R24, R22, -R22, R48 ;  /* 0x800000161618722b */ /* 0x000fd00000000030 */
[----:B------:R-:W-:Y:S01]  /*19e0*/  DFMA R12, R24, R10, R22 ;  /* 0x0000000a180c722b */ /* 0x000fe20000000016 */
[----:B------:R-:W-:Y:S10]  /*19f0*/  @!P0 BRA `(.L_x_52) ;  /* 0x0000000000148947 */ /* 0x000ff40003800000 */
[----:B------:R-:W-:Y:S01]  /*1a00*/  IMAD.MOV.U32 R10, RZ, RZ, R20 ;  /* 0x000000ffff0a7224 */ /* 0x000fe200078e0014 */
[----:B------:R-:W-:Y:S01]  /*1a10*/  MOV R12, R48 ;  /* 0x00000030000c7202 */ /* 0x000fe20000000f00 */
[----:B------:R-:W-:Y:S01]  /*1a20*/  IMAD.MOV.U32 R15, RZ, RZ, R49 ;  /* 0x000000ffff0f7224 */ /* 0x000fe200078e0031 */
[----:B------:R-:W-:-:S07]  /*1a30*/  MOV R0, 0x1a50 ;  /* 0x00001a5000007802 */ /* 0x000fce0000000f00 */
[----:B------:R-:W-:Y:S05]  /*1a40*/  CALL.REL.NOINC `($__internal_1_$__cuda_sm20_dsqrt_rn_f64_mediumpath_v1) ;  /* 0x0000000c00f07944 */ /* 0x000fea0003c00000 */
.L_x_52:
[----:B------:R-:W-:Y:S05]  /*1a50*/  BSYNC.RECONVERGENT B2 ;  /* 0x0000000000027941 */ /* 0x000fea0003800200 */
.L_x_51:
[----:B------:R-:W0:Y:S01]  /*1a60*/  MUFU.RCP64H R11, R33 ;  /* 0x00000021000b7308 */ /* 0x000e220000001800 */
[----:B------:R-:W-:Y:S01]  /*1a70*/  IMAD.MOV.U32 R10, RZ, RZ, 0x1 ;  /* 0x00000001ff0a7424 */ /* 0x000fe200078e00ff */
[----:B------:R-:W-:Y:S05]  /*1a80*/  BSSY.RECONVERGENT B2, `(.L_x_53) ;  /* 0x0000016000027945 */ /* 0x000fea0003800200 */
[----:B0-----:R-:W-:-:S08]  /*1a90*/  DFMA R14, -R32, R10, 1 ;  /* 0x3ff00000200e742b */ /* 0x001fd0000000010a */
[----:B------:R-:W-:-:S08]  /*1aa0*/  DFMA R14, R14, R14, R14 ;  /* 0x0000000e0e0e722b */ /* 0x000fd0000000000e */
[----:B------:R-:W-:-:S08]  /*1ab0*/  DFMA R14, R10, R14, R10 ;  /* 0x0000000e0a0e722b */ /* 0x000fd0000000000a */
[----:B------:R-:W-:-:S08]  /*1ac0*/  DFMA R10, -R32, R14, 1 ;  /* 0x3ff00000200a742b */ /* 0x000fd0000000010e */
[----:B------:R-:W-:-:S08]  /*1ad0*/  DFMA R10, R14, R10, R14 ;  /* 0x0000000a0e0a722b */ /* 0x000fd0000000000e */
[----:B------:R-:W-:-:S08]  /*1ae0*/  DMUL R14, R10, -R12 ;  /* 0x8000000c0a0e7228 */ /* 0x000fd00000000000 */
[--C-:B------:R-:W-:Y:S02]  /*1af0*/  DFMA R20, -R32, R14, -R12.reuse ;  /* 0x0000000e2014722b */ /* 0x100fe4000000090c */
[----:B------:R-:W-:-:S06]  /*1b00*/  DADD R12, -RZ, -R12 ;  /* 0x00000000ff0c7229 */ /* 0x000fcc000000090c */
[----:B------:R-:W-:-:S04]  /*1b10*/  DFMA R10, R10, R20, R14 ;  /* 0x000000140a0a722b */ /* 0x000fc8000000000e */
[----:B------:R-:W-:-:S06]  /*1b20*/  FSETP.GEU.AND P2, PT, |R13|, 6.5827683646048100446e-37, PT ;  /* 0x036000000d00780b */ /* 0x000fcc0003f4e200 */
[----:B------:R-:W-:-:S05]  /*1b30*/  FFMA R0, RZ, R33, R11 ;  /* 0x00000021ff007223 */ /* 0x000fca000000000b */
[----:B------:R-:W-:-:S13]  /*1b40*/  FSETP.GT.AND P0, PT, |R0|, 1.469367938527859385e-39, PT ;  /* 0x001000000000780b */ /* 0x000fda0003f04200 */
[----:B------:R-:W-:Y:S05]  /*1b50*/  @P0 BRA P2, `(.L_x_54) ;  /* 0x0000000000200947 */ /* 0x000fea0001000000 */
[----:B------:R-:W-:Y:S01]  /*1b60*/  IMAD.MOV.U32 R14, RZ, RZ, R12 ;  /* 0x000000ffff0e7224 */ /* 0x000fe200078e000c */
[----:B------:R-:W-:Y:S01]  /*1b70*/  MOV R0, 0x1bc0 ;  /* 0x00001bc000007802 */ /* 0x000fe20000000f00 */
[----:B------:R-:W-:Y:S02]  /*1b80*/  IMAD.MOV.U32 R15, RZ, RZ, R13 ;  /* 0x000000ffff0f7224 */ /* 0x000fe400078e000d */
[----:B------:R-:W-:Y:S02]  /*1b90*/  IMAD.MOV.U32 R10, RZ, RZ, R32 ;  /* 0x000000ffff0a7224 */ /* 0x000fe400078e0020 */
[----:B------:R-:W-:-:S07]  /*1ba0*/  IMAD.MOV.U32 R11, RZ, RZ, R33 ;  /* 0x000000ffff0b7224 */ /* 0x000fce00078e0021 */
[----:B------:R-:W-:Y:S05]  /*1bb0*/  CALL.REL.NOINC `($__internal_0_$__cuda_sm20_div_rn_f64_full) ;  /* 0x0000000800247944 */ /* 0x000fea0003c00000 */
[----:B------:R-:W-:Y:S01]  /*1bc0*/  MOV R10, R22 ;  /* 0x00000016000a7202 */ /* 0x000fe20000000f00 */
[----:B------:R-:W-:-:S07]  /*1bd0*/  IMAD.MOV.U32 R11, RZ, RZ, R23 ;  /* 0x000000ffff0b7224 */ /* 0x000fce00078e0017 */
.L_x_54:
[----:B------:R-:W-:Y:S05]  /*1be0*/  BSYNC.RECONVERGENT B2 ;  /* 0x0000000000027941 */ /* 0x000fea0003800200 */
.L_x_53:
[----:B------:R-:W-:Y:S01]  /*1bf0*/  IMAD.MOV.U32 R12, RZ, RZ, 0x652b82fe ;  /* 0x652b82feff0c7424 */ /* 0x000fe200078e00ff */
[----:B------:R-:W-:Y:S01]  /*1c00*/  UMOV UR4, 0xfefa39ef ;  /* 0xfefa39ef00047882 */ /* 0x000fe20000000000 */
[----:B------:R-:W-:Y:S01]  /*1c10*/  IMAD.MOV.U32 R13, RZ, RZ, 0x3ff71547 ;  /* 0x3ff71547ff0d7424 */ /* 0x000fe200078e00ff */
[----:B------:R-:W-:Y:S01]  /*1c20*/  UMOV UR5, 0x3fe62e42 ;  /* 0x3fe62e4200057882 */ /* 0x000fe20000000000 */
[----:B------:R-:W-:Y:S01]  /*1c30*/  FSETP.GEU.AND P0, PT, |R11|, 4.1917929649353027344, PT ;  /* 0x4086232b0b00780b */ /* 0x000fe20003f0e200 */
[----:B------:R-:W-:Y:S03]  /*1c40*/  BSSY.RECONVERGENT B2, `(.L_x_55) ;  /* 0x0000036000027945 */ /* 0x000fe60003800200 */
[----:B------:R-:W-:-:S08]  /*1c50*/  DFMA R20, R10, R12, 6.75539944105574400000e+15 ;  /* 0x433800000a14742b */ /* 0x000fd0000000000c */
[----:B------:R-:W-:-:S08]  /*1c60*/  DADD R12, R20, -6.75539944105574400000e+15 ;  /* 0xc3380000140c7429 */ /* 0x000fd00000000000 */
[----:B------:R-:W-:Y:S01]  /*1c70*/  DFMA R14, R12, -UR4, R10 ;  /* 0x800000040c0e7c2b */ /* 0x000fe2000800000a */
[----:B------:R-:W-:Y:S01]  /*1c80*/  UMOV UR4, 0x3b39803f ;  /* 0x3b39803f00047882 */ /* 0x000fe20000000000 */
[----:B------:R-:W-:-:S06]  /*1c90*/  UMOV UR5, 0x3c7abc9e ;  /* 0x3c7abc9e00057882 */ /* 0x000fcc0000000000 */
[----:B------:R-:W-:Y:S01]  /*1ca0*/  DFMA R14, R12, -UR4, R14 ;  /* 0x800000040c0e7c2b */ /* 0x000fe2000800000e */
[----:B------:R-:W-:Y:S01]  /*1cb0*/  UMOV UR4, 0x69ce2bdf ;  /* 0x69ce2bdf00047882 */ /* 0x000fe20000000000 */
[----:B------:R-:W-:Y:S01]  /*1cc0*/  IMAD.MOV.U32 R12, RZ, RZ, -0x35dec16 ;  /* 0xfca213eaff0c7424 */ /* 0x000fe200078e00ff */
[----:B------:R-:W-:Y:S01]  /*1cd0*/  UMOV UR5, 0x3e5ade15 ;  /* 0x3e5ade1500057882 */ /* 0x000fe20000000000 */
[----:B------:R-:W-:-:S06]  /*1ce0*/  IMAD.MOV.U32 R13, RZ, RZ, 0x3e928af3 ;  /* 0x3e928af3ff0d7424 */ /* 0x000fcc00078e00ff */
[----:B------:R-:W-:Y:S01]  /*1cf0*/  DFMA R12, R14, UR4, R12 ;  /* 0x000000040e0c7c2b */ /* 0x000fe2000800000c */
[----:B------:R-:W-:Y:S01]  /*1d00*/  UMOV UR4, 0x62401315 ;  /* 0x6240131500047882 */ /* 0x000fe20000000000 */
[----:B------:R-:W-:-:S06]  /*1d10*/  UMOV UR5, 0x3ec71dee ;  /* 0x3ec71dee00057882 */ /* 0x000fcc0000000000 */
[----:B------:R-:W-:Y:S01]  /*1d20*/  DFMA R12, R14, R12, UR4 ;  /* 0x000000040e0c7e2b */ /* 0x000fe2000800000c */
        /* <DEDUP_REMOVED lines=20> */
[----:B------:R-:W-:-:S08]  /*1e70*/  DFMA R12, R14, R12, UR4 ;  /* 0x000000040e0c7e2b */ /* 0x000fd0000800000c */
[----:B------:R-:W-:-:S08]  /*1e80*/  DFMA R12, R14, R12, 1 ;  /* 0x3ff000000e0c742b */ /* 0x000fd0000000000c */
[----:B------:R-:W-:-:S10]  /*1e90*/  DFMA R14, R14, R12, 1 ;  /* 0x3ff000000e0e742b */ /* 0x000fd4000000000c */
[----:B------:R-:W-:Y:S01]  /*1ea0*/  IMAD R13, R20, 0x100000, R15 ;  /* 0x00100000140d7824 */ /* 0x000fe200078e020f */
[----:B------:R-:W-:Y:S01]  /*1eb0*/  MOV R12, R14 ;  /* 0x0000000e000c7202 */ /* 0x000fe20000000f00 */
[----:B------:R-:W-:Y:S06]  /*1ec0*/  @!P0 BRA `(.L_x_56) ;  /* 0x0000000000348947 */ /* 0x000fec0003800000 */
[----:B------:R-:W-:Y:S01]  /*1ed0*/  FSETP.GEU.AND P2, PT, |R11|, 4.2275390625, PT ;  /* 0x408748000b00780b */ /* 0x000fe20003f4e200 */
[C---:B------:R-:W-:Y:S02]  /*1ee0*/  DADD R12, R10.reuse, +INF ;  /* 0x7ff000000a0c7429 */ /* 0x040fe40000000000 */
[----:B------:R-:W-:-:S08]  /*1ef0*/  DSETP.GEU.AND P0, PT, R10, RZ, PT ;  /* 0x000000ff0a00722a */ /* 0x000fd00003f0e000 */
[----:B------:R-:W-:Y:S02]  /*1f00*/  FSEL R12, R12, RZ, P0 ;  /* 0x000000ff0c0c7208 */ /* 0x000fe40000000000 */
[----:B------:R-:W-:Y:S01]  /*1f10*/  @!P2 LEA.HI R0, R20, R20, RZ, 0x1 ;  /* 0x000000141400a211 */ /* 0x000fe200078f08ff */
[----:B------:R-:W-:Y:S01]  /*1f20*/  @!P2 IMAD.MOV.U32 R10, RZ, RZ, R14 ;  /* 0x000000ffff0aa224 */ /* 0x000fe200078e000e */
[----:B------:R-:W-:Y:S01]  /*1f30*/  FSEL R13, R13, RZ, P0 ;  /* 0x000000ff0d0d7208 */ /* 0x000fe20000000000 */
[----:B------:R-:W-:Y:S01]  /*1f40*/  @!P2 IMAD.MOV.U32 R14, RZ, RZ, RZ ;  /* 0x000000ffff0ea224 */ /* 0x000fe200078e00ff */
[----:B------:R-:W-:-:S05]  /*1f50*/  @!P2 SHF.R.S32.HI R11, RZ, 0x1, R0 ;  /* 0x00000001ff0ba819 */ /* 0x000fca0000011400 */
[----:B------:R-:W-:Y:S02]  /*1f60*/  @!P2 IMAD.IADD R20, R20, 0x1, -R11 ;  /* 0x000000011414a824 */ /* 0x000fe400078e0a0b */
[----:B------:R-:W-:-:S03]  /*1f70*/  @!P2 IMAD R11, R11, 0x100000, R15 ;  /* 0x001000000b0ba824 */ /* 0x000fc600078e020f */
[----:B------:R-:W-:-:S06]  /*1f80*/  @!P2 LEA R15, R20, 0x3ff00000, 0x14 ;  /* 0x3ff00000140fa811 */ /* 0x000fcc00078ea0ff */
[----:B------:R-:W-:-:S11]  /*1f90*/  @!P2 DMUL R12, R10, R14 ;  /* 0x0000000e0a0ca228 */ /* 0x000fd60000000000 */
.L_x_56:
[----:B------:R-:W-:Y:S05]  /*1fa0*/  BSYNC.RECONVERGENT B2 ;  /* 0x0000000000027941 */ /* 0x000fea0003800200 */
.L_x_55:
[----:B------:R-:W-:Y:S01]  /*1fb0*/  ISETP.GE.U32.AND P0, PT, R4, 0x1386, PT ;  /* 0x000013860400780c */ /* 0x000fe20003f06070 */
[-C--:B------:R-:W-:Y:S01]  /*1fc0*/  DFMA R36, R42, R12.reuse, R36 ;  /* 0x0000000c2a24722b */ /* 0x080fe20000000024 */
[----:B------:R-:W-:Y:S01]  /*1fd0*/  IADD3 R40, P2, PT, R40, 0x10, RZ ;  /* 0x0000001028287810 */ /* 0x000fe20007f5e0ff */
[----:B------:R-:W-:Y:S01]  /*1fe0*/  DFMA R34, R44, R12, R34 ;  /* 0x0000000c2c22722b */ /* 0x000fe20000000022 */
[----:B------:R-:W-:Y:S01]  /*1ff0*/  VIADD R4, R4, 0x2 ;  /* 0x0000000204047836 */ /* 0x000fe20000000000 */
[----:B------:R-:W-:Y:S02]  /*2000*/  DADD R38, R12, R38 ;  /* 0x000000000c267229 */ /* 0x000fe40000000026 */
[----:B------:R-:W-:-:S06]  /*2010*/  IMAD.X R41, RZ, RZ, R41, P2 ;  /* 0x000000ffff297224 */ /* 0x000fcc00010e0629 */
[----:B------:R-:W-:Y:S05]  /*2020*/  @!P0 BRA `(.L_x_57) ;  /* 0xfffffff400508947 */ /* 0x000fea000383ffff */
[----:B------:R-:W-:Y:S05]  /*2030*/  BSYNC.RECONVERGENT B1 ;  /* 0x0000000000017941 */ /* 0x000fea0003800200 */
.L_x_43:
[----:B------:R-:W0:Y:S01]  /*2040*/  MUFU.RCP64H R7, R39 ;  /* 0x0000002700077308 */ /* 0x000e220000001800 */
[----:B------:R-:W-:Y:S01]  /*2050*/  MOV R6, 0x1 ;  /* 0x0000000100067802 */ /* 0x000fe20000000f00 */
[----:B------:R-:W-:Y:S01]  /*2060*/  BSSY.RECONVERGENT B1, `(.L_x_58) ;  /* 0x0000015000017945 */ /* 0x000fe20003800200 */
[----:B------:R-:W-:-:S04]  /*2070*/  FSETP.GEU.AND P2, PT, |R37|, 6.5827683646048100446e-37, PT ;  /* 0x036000002500780b */ /* 0x000fc80003f4e200 */
[----:B0-----:R-:W-:-:S08]  /*2080*/  DFMA R8, -R38, R6, 1 ;  /* 0x3ff000002608742b */ /* 0x001fd00000000106 */
[----:B------:R-:W-:-:S08]  /*2090*/  DFMA R8, R8, R8, R8 ;  /* 0x000000080808722b */ /* 0x000fd00000000008 */
[----:B------:R-:W-:-:S08]  /*20a0*/  DFMA R8, R6, R8, R6 ;  /* 0x000000080608722b */ /* 0x000fd00000000006 */
[----:B------:R-:W-:-:S08]  /*20b0*/  DFMA R6, -R38, R8, 1 ;  /* 0x3ff000002606742b */ /* 0x000fd00000000108 */
[----:B------:R-:W-:-:S08]  /*20c0*/  DFMA R6, R8, R6, R8 ;  /* 0x000000060806722b */ /* 0x000fd00000000008 */
[----:B------:R-:W-:-:S08]  /*20d0*/  DMUL R8, R36, R6 ;  /* 0x0000000624087228 */ /* 0x000fd00000000000 */
[----:B------:R-:W-:-:S08]  /*20e0*/  DFMA R10, -R38, R8, R36 ;  /* 0x00000008260a722b */ /* 0x000fd00000000124 */
[----:B------:R-:W-:-:S10]  /*20f0*/  DFMA R6, R6, R10, R8 ;  /* 0x0000000a0606722b */ /* 0x000fd40000000008 */
        /* <DEDUP_REMOVED lines=9> */
[----:B------:R-:W-:Y:S02]  /*2190*/  IMAD.MOV.U32 R6, RZ, RZ, R22 ;  /* 0x000000ffff067224 */ /* 0x000fe400078e0016 */
[----:B------:R-:W-:-:S07]  /*21a0*/  IMAD.MOV.U32 R7, RZ, RZ, R23 ;  /* 0x000000ffff077224 */ /* 0x000fce00078e0017 */
.L_x_59:
[----:B------:R-:W-:Y:S05]  /*21b0*/  BSYNC.RECONVERGENT B1 ;  /* 0x0000000000017941 */ /* 0x000fea0003800200 */
.L_x_58:
[----:B------:R-:W0:Y:S01]  /*21c0*/  MUFU.RCP64H R9, R39 ;  /* 0x0000002700097308 */ /* 0x000e220000001800 */
[----:B------:R-:W-:Y:S01]  /*21d0*/  MOV R8, 0x1 ;  /* 0x0000000100087802 */ /* 0x000fe20000000f00 */
[----:B------:R1:W-:Y:S01]  /*21e0*/  STG.E.64 desc[UR36][R16.64], R6 ;  /* 0x0000000610007986 */ /* 0x0003e2000c101b24 */
[----:B------:R-:W-:Y:S01]  /*21f0*/  FSETP.GEU.AND P2, PT, |R35|, 6.5827683646048100446e-37, PT ;  /* 0x036000002300780b */ /* 0x000fe20003f4e200 */
[----:B------:R-:W-:Y:S03]  /*2200*/  BSSY.RECONVERGENT B1, `(.L_x_60) ;  /* 0x0000016000017945 */ /* 0x000fe60003800200 */
[----:B0-----:R-:W-:-:S08]  /*2210*/  DFMA R10, -R38, R8, 1 ;  /* 0x3ff00000260a742b */ /* 0x001fd00000000108 */
[----:B------:R-:W-:-:S08]  /*2220*/  DFMA R10, R10, R10, R10 ;  /* 0x0000000a0a0a722b */ /* 0x000fd0000000000a */
[----:B------:R-:W-:-:S08]  /*2230*/  DFMA R10, R8, R10, R8 ;  /* 0x0000000a080a722b */ /* 0x000fd00000000008 */
[----:B------:R-:W-:-:S08]  /*2240*/  DFMA R8, -R38, R10, 1 ;  /* 0x3ff000002608742b */ /* 0x000fd0000000010a */
[----:B------:R-:W-:-:S08]  /*2250*/  DFMA R12, R10, R8, R10 ;  /* 0x000000080a0c722b */ /* 0x000fd0000000000a */
[----:B------:R-:W-:-:S08]  /*2260*/  DMUL R10, R34, R12 ;  /* 0x0000000c220a7228 */ /* 0x000fd00000000000 */
[----:B------:R-:W-:-:S08]  /*2270*/  DFMA R8, -R38, R10, R34 ;  /* 0x0000000a2608722b */ /* 0x000fd00000000122 */
[----:B------:R-:W-:Y:S01]  /*2280*/  DFMA R10, R12, R8, R10 ;  /* 0x000000080c0a722b */ /* 0x000fe2000000000a */
[----:B------:R-:W-:Y:S02]  /*2290*/  IMAD.MOV.U32 R8, RZ, RZ, R6 ;  /* 0x000000ffff087224 */ /* 0x000fe400078e0006 */
[----:B------:R-:W-:-:S07]  /*22a0*/  IMAD.MOV.U32 R9, RZ, RZ, R7 ;  /* 0x000000ffff097224 */ /* 0x000fce00078e0007 */
[----:B------:R-:W-:-:S05]  /*22b0*/  FFMA R0, RZ, R39, R11 ;  /* 0x00000027ff007223 */ /* 0x000fca000000000b */
[----:B------:R-:W-:-:S13]  /*22c0*/  FSETP.GT.AND P0, PT, |R0|, 1.469367938527859385e-39, PT ;  /* 0x001000000000780b */ /* 0x000fda0003f04200 */
[----:B-1----:R-:W-:Y:S05]  /*22d0*/  @P0 BRA P2, `(.L_x_61) ;  /* 0x0000000000200947 */ /* 0x002fea0001000000 */
        /* <DEDUP_REMOVED lines=8> */
.L_x_61:
[----:B------:R-:W-:Y:S05]  /*2360*/  BSYNC.RECONVERGENT B1 ;  /* 0x0000000000017941 */ /* 0x000fea0003800200 */
.L_x_60:
[----:B------:R0:W-:Y:S01]  /*2370*/  STG.E.64 desc[UR36][R16.64+0x8], R10 ;  /* 0x0000080a10007986 */ /* 0x0001e2000c101b24 */
[--C-:B------:R-:W-:Y:S01]  /*2380*/  IMAD.MOV.U32 R6, RZ, RZ, R10.reuse ;  /* 0x000000ffff067224 */ /* 0x100fe200078e000a */
[----:B------:R-:W-:Y:S01]  /*2390*/  MOV R37, R9 ;  /* 0x0000000900257202 */ /* 0x000fe20000000f00 */
[--C-:B------:R-:W-:Y:S02]  /*23a0*/  IMAD.MOV.U32 R7, RZ, RZ, R11.reuse ;  /* 0x000000ffff077224 */ /* 0x100fe400078e000b */
[----:B------:R-:W-:Y:S02]  /*23b0*/  IMAD.MOV.U32 R34, RZ, RZ, R10 ;  /* 0x000000ffff227224 */ /* 0x000fe400078e000a */
[----:B------:R-:W-:Y:S02]  /*23c0*/  IMAD.MOV.U32 R35, RZ, RZ, R11 ;  /* 0x000000ffff237224 */ /* 0x000fe400078e000b */
[----:B------:R-:W-:Y:S01]  /*23d0*/  IMAD.MOV.U32 R36, RZ, RZ, R8 ;  /* 0x000000ffff247224 */ /* 0x000fe200078e0008 */
[----:B------:R-:W-:Y:S06]  /*23e0*/  @P1 BRA `(.L_x_62) ;  /* 0xfffffff0003c1947 */ /* 0x000fec000383ffff */
[----:B------:R-:W-:Y:S05]  /*23f0*/  BSYNC.RECONVERGENT B0 ;  /* 0x0000000000007941 */ /* 0x000fea0003800200 */
.L_x_41:
[----:B------:R-:W1:Y:S02]  /*2400*/  LDC.64 R2, c[0x0][0x3a0] ;  /* 0x0000e800ff027b82 */ /* 0x000e640000000a00 */
[----:B-1----:R-:W-:-:S05]  /*2410*/  IMAD.WIDE R18, R18, 0x8, R2 ;  /* 0x0000000812127825 */ /* 0x002fca00078e0202 */
[----:B------:R-:W-:Y:S04]  /*2420*/  STG.E.64 desc[UR36][R18.64], R8 ;  /* 0x0000000812007986 */ /* 0x000fe8000c101b24 */
[----:B------:R-:W-:Y:S01]  /*2430*/  STG.E.64 desc[UR36][R18.64+0x8], R6 ;  /* 0x0000080612007986 */ /* 0x000fe2000c101b24 */
[----:B------:R-:W-:Y:S05]  /*2440*/  EXIT ;  /* 0x000000000000794d */ /* 0x000fea0003800000 */
        .weak           $__internal_0_$__cuda_sm20_div_rn_f64_full
        .type           $__internal_0_$__cuda_sm20_div_rn_f64_full,@function
        .size           $__internal_0_$__cuda_sm20_div_rn_f64_full,($__internal_1_$__cuda_sm20_dsqrt_rn_f64_mediumpath_v1 - $__internal_0_$__cuda_sm20_div_rn_f64_full)
$__internal_0_$__cuda_sm20_div_rn_f64_full:
[C---:B------:R-:W-:Y:S01]  /*2450*/  FSETP.GEU.AND P0, PT, |R11|.reuse, 1.469367938527859385e-39, PT ;  /* 0x001000000b00780b */ /* 0x040fe20003f0e200 */
[----:B------:R-:W-:Y:S01]  /*2460*/  IMAD.MOV.U32 R20, RZ, RZ, 0x1 ;  /* 0x00000001ff147424 */ /* 0x000fe200078e00ff */
[----:B------:R-:W-:Y:S01]  /*2470*/  LOP3.LUT R12, R11, 0x800fffff, RZ, 0xc0, !PT ;  /* 0x800fffff0b0c7812 */ /* 0x000fe200078ec0ff */
[----:B------:R-:W-:Y:S01]  /*2480*/  IMAD.MOV.U32 R19, RZ, RZ, 0x1ca00000 ;  /* 0x1ca00000ff137424 */ /* 0x000fe200078e00ff */
[C---:B------:R-:W-:Y:S01]  /*2490*/  FSETP.GEU.AND P3, PT, |R15|.reuse, 1.469367938527859385e-39, PT ;  /* 0x001000000f00780b */ /* 0x040fe20003f6e200 */
[----:B------:R-:W-:Y:S01]  /*24a0*/  BSSY.RECONVERGENT B3, `(.L_x_63) ;  /* 0x0000053000037945 */ /* 0x000fe20003800200 */
[----:B------:R-:W-:Y:S01]  /*24b0*/  LOP3.LUT R13, R12, 0x3ff00000, RZ, 0xfc, !PT ;  /* 0x3ff000000c0d7812 */ /* 0x000fe200078efcff */
[----:B------:R-:W-:Y:S01]  /*24c0*/  IMAD.MOV.U32 R12, RZ, RZ, R10 ;  /* 0x000000ffff0c7224 */ /* 0x000fe200078e000a */
[----:B------:R-:W-:Y:S02]  /*24d0*/  LOP3.LUT R30, R15, 0x7ff00000, RZ, 0xc0, !PT ;  /* 0x7ff000000f1e7812 */ /* 0x000fe400078ec0ff */
[----:B------:R-:W-:-:S03]  /*24e0*/  LOP3.LUT R29, R11, 0x7ff00000, RZ, 0xc0, !PT ;  /* 0x7ff000000b1d7812 */ /* 0x000fc600078ec0ff */
[----:B------:R-:W-:Y:S01]  /*24f0*/  @!P0 DMUL R12, R10, 8.98846567431157953865e+307 ;  /* 0x7fe000000a0c8828 */ /* 0x000fe20000000000 */
[C---:B------:R-:W-:Y:S01]  /*2500*/  ISETP.GE.U32.AND P2, PT, R30.reuse, R29, PT ;  /* 0x0000001d1e00720c */ /* 0x040fe20003f46070 */
[----:B------:R-:W-:Y:S02]  /*2510*/  IMAD.MOV.U32 R28, RZ, RZ, R30 ;  /* 0x000000ffff1c7224 */ /* 0x000fe400078e001e */
[----:B------:R-:W-:Y:S02]  /*2520*/  @!P3 LOP3.LUT R3, R11, 0x7ff00000, RZ, 0xc0, !PT ;  /* 0x7ff000000b03b812 */ /* 0x000fe400078ec0ff */
[----:B------:R-:W0:Y:S02]  /*2530*/  MUFU.RCP64H R21, R13 ;  /* 0x0000000d00157308 */ /* 0x000e240000001800 */
[----:B------:R-:W-:-:S04]  /*2540*/  @!P3 ISETP.GE.U32.AND P4, PT, R30, R3, PT ;  /* 0x000000031e00b20c */ /* 0x000fc80003f86070 */
[----:B------:R-:W-:-:S04]  /*2550*/  @!P3 SEL R3, R19, 0x63400000, !P4 ;  /* 0x634000001303b807 */ /* 0x000fc80006000000 */
[----:B------:R-:W-:Y:S01]  /*2560*/  @!P3 LOP3.LUT R3, R3, 0x80000000, R15, 0xf8, !PT ;  /* 0x800000000303b812 */ /* 0x000fe200078ef80f */
[----:B0-----:R-:W-:-:S08]  /*2570*/  DFMA R22, R20, -R12, 1 ;  /* 0x3ff000001416742b */ /* 0x001fd0000000080c */
[----:B------:R-:W-:-:S08]  /*2580*/  DFMA R22, R22, R22, R22 ;  /* 0x000000161616722b */ /* 0x000fd00000000016 */
[----:B------:R-:W-:Y:S01]  /*2590*/  DFMA R24, R20, R22, R20 ;  /* 0x000000161418722b */ /* 0x000fe20000000014 */
[----:B------:R-:W-:Y:S01]  /*25a0*/  SEL R21, R19, 0x63400000, !P2 ;  /* 0x6340000013157807 */ /* 0x000fe20005000000 */
[----:B------:R-:W-:Y:S01]  /*25b0*/  IMAD.MOV.U32 R20, RZ, RZ, R14 ;  /* 0x000000ffff147224 */ /* 0x000fe200078e000e */
[----:B------:R-:W-:Y:S01]  /*25c0*/  @!P3 LOP3.LUT R23, R3, 0x100000, RZ, 0xfc, !PT ;  /* 0x001000000317b812 */ /* 0x000fe200078efcff */
[----:B------:R-:W-:Y:S01]  /*25d0*/  @!P3 IMAD.MOV.U32 R22, RZ, RZ, RZ ;  /* 0x000000ffff16b224 */ /* 0x000fe200078e00ff */
[----:B------:R-:W-:-:S03]  /*25e0*/  LOP3.LUT R21, R21, 0x800fffff, R15, 0xf8, !PT ;  /* 0x800fffff15157812 */ /* 0x000fc600078ef80f */
[----:B------:R-:W-:Y:S01]  /*25f0*/  DFMA R26, R24, -R12, 1 ;  /* 0x3ff00000181a742b */ /* 0x000fe2000000080c */
[----:B------:R-:W-:Y:S02]  /*2600*/  MOV R3, R29 ;  /* 0x0000001d00037202 */ /* 0x000fe40000000f00 */
[----:B------:R-:W-:Y:S01]  /*2610*/  @!P0 LOP3.LUT R3, R13, 0x7ff00000, RZ, 0xc0, !PT ;  /* 0x7ff000000d038812 */ /* 0x000fe200078ec0ff */
[----:B------:R-:W-:-:S04]  /*2620*/  @!P3 DFMA R20, R20, 2, -R22 ;  /* 0x400000001414b82b */ /* 0x000fc80000000816 */
[----:B------:R-:W-:Y:S01]  /*2630*/  DFMA R26, R24, R26, R24 ;  /* 0x0000001a181a722b */ /* 0x000fe20000000018 */
[----:B------:R-:W-:-:S05]  /*2640*/  VIADD R31, R3, 0xffffffff ;  /* 0xffffffff031f7836 */ /* 0x000fca0000000000 */
[----:B------:R-:W-:Y:S02]  /*2650*/  @!P3 LOP3.LUT R28, R21, 0x7ff00000, RZ, 0xc0, !PT ;  /* 0x7ff00000151cb812 */ /* 0x000fe400078ec0ff */
[----:B------:R-:W-:-:S03]  /*2660*/  DMUL R22, R26, R20 ;  /* 0x000000141a167228 */ /* 0x000fc60000000000 */
[----:B------:R-:W-:-:S05]  /*2670*/  VIADD R29, R28, 0xffffffff ;  /* 0xffffffff1c1d7836 */ /* 0x000fca0000000000 */
[----:B------:R-:W-:Y:S01]  /*2680*/  ISETP.GT.U32.AND P0, PT, R29, 0x7feffffe, PT ;  /* 0x7feffffe1d00780c */ /* 0x000fe20003f04070 */
[----:B------:R-:W-:-:S03]  /*2690*/  DFMA R24, R22, -R12, R20 ;  /* 0x8000000c1618722b */ /* 0x000fc60000000014 */
[----:B------:R-:W-:-:S05]  /*26a0*/  ISETP.GT.U32.OR P0, PT, R31, 0x7feffffe, P0 ;  /* 0x7feffffe1f00780c */ /* 0x000fca0000704470 */
[----:B------:R-:W-:-:S08]  /*26b0*/  DFMA R24, R26, R24, R22 ;  /* 0x000000181a18722b */ /* 0x000fd00000000016 */
[----:B------:R-:W-:Y:S05]  /*26c0*/  @P0 BRA `(.L_x_64) ;  /* 0x00000000006c0947 */ /* 0x000fea0003800000 */
[----:B------:R-:W-:-:S04]  /*26d0*/  LOP3.LUT R15, R11, 0x7ff00000, RZ, 0xc0, !PT ;  /* 0x7ff000000b0f7812 */ /* 0x000fc800078ec0ff */
[CC--:B------:R-:W-:Y:S02]  /*26e0*/  VIADDMNMX R3, R30.reuse, -R15.reuse, 0xb9600000, !PT ;  /* 0xb96000001e037446 */ /* 0x0c0fe4000780090f */
[----:B------:R-:W-:Y:S02]  /*26f0*/  ISETP.GE.U32.AND P0, PT, R30, R15, PT ;  /* 0x0000000f1e00720c */ /* 0x000fe40003f06070 */
[----:B------:R-:W-:Y:S02]  /*2700*/  VIMNMX R3, PT, PT, R3, 0x46a00000, PT ;  /* 0x46a0000003037848 */ /* 0x000fe40003fe0100 */
[----:B------:R-:W-:-:S05]  /*2710*/  SEL R14, R19, 0x63400000, !P0 ;  /* 0x63400000130e7807 */ /* 0x000fca0004000000 */
[----:B------:R-:W-:Y:S02]  /*2720*/  IMAD.IADD R19, R3, 0x1, -R14 ;  /* 0x0000000103137824 */ /* 0x000fe400078e0a0e */
[----:B------:R-:W-:Y:S02]  /*2730*/  IMAD.MOV.U32 R14, RZ, RZ, RZ ;  /* 0x000000ffff0e7224 */ /* 0x000fe400078e00ff */
[----:B------:R-:W-:-:S06]  /*2740*/  VIADD R15, R19, 0x7fe00000 ;  /* 0x7fe00000130f7836 */ /* 0x000fcc0000000000 */
[----:B------:R-:W-:-:S10]  /*2750*/  DMUL R22, R24, R14 ;  /* 0x0000000e18167228 */ /* 0x000fd40000000000 */
[----:B------:R-:W-:-:S13]  /*2760*/  FSETP.GTU.AND P0, PT, |R23|, 1.469367938527859385e-39, PT ;  /* 0x001000001700780b */ /* 0x000fda0003f0c200 */
[----:B------:R-:W-:Y:S05]  /*2770*/  @P0 BRA `(.L_x_65) ;  /* 0x0000000000940947 */ /* 0x000fea0003800000 */
[----:B------:R-:W-:Y:S01]  /*2780*/  DFMA R12, R24, -R12, R20 ;  /* 0x8000000c180c722b */ /* 0x000fe20000000014 */
[----:B------:R-:W-:-:S09]  /*2790*/  IMAD.MOV.U32 R14, RZ, RZ, RZ ;  /* 0x000000ffff0e7224 */ /* 0x000fd200078e00ff */
[C---:B------:R-:W-:Y:S02]  /*27a0*/  FSETP.NEU.AND P0, PT, R13.reuse, RZ, PT ;  /* 0x000000ff0d00720b */ /* 0x040fe40003f0d000 */
[----:B------:R-:W-:-:S04]  /*27b0*/  LOP3.LUT R3, R13, 0x80000000, R11, 0x48, !PT ;  /* 0x800000000d037812 */ /* 0x000fc800078e480b */
[----:B------:R-:W-:-:S07]  /*27c0*/  LOP3.LUT R15, R3, R15, RZ, 0xfc, !PT ;  /* 0x0000000f030f7212 */ /* 0x000fce00078efcff */
[----:B------:R-:W-:Y:S05]  /*27d0*/  @!P0 BRA `(.L_x_65) ;  /* 0x00000000007c8947 */ /* 0x000fea0003800000 */
[----:B------:R-:W-:Y:S01]  /*27e0*/  IADD3 R11, PT, PT, -R19, RZ, RZ ;  /* 0x000000ff130b7210 */ /* 0x000fe20007ffe1ff */
[----:B------:R-:W-:Y:S01]  /*27f0*/  IMAD.MOV.U32 R10, RZ, RZ, RZ ;  /* 0x000000ffff0a7224 */ /* 0x000fe200078e00ff */
[----:B------:R-:W-:-:S05]  /*2800*/  DMUL.RP R14, R24, R14 ;  /* 0x0000000e180e7228 */ /* 0x000fca0000008000 */
[----:B------:R-:W-:-:S05]  /*2810*/  DFMA R10, R22, -R10, R24 ;  /* 0x8000000a160a722b */ /* 0x000fca0000000018 */
[----:B------:R-:W-:Y:S02]  /*2820*/  LOP3.LUT R3, R15, R3, RZ, 0x3c, !PT ;  /* 0x000000030f037212 */ /* 0x000fe400078e3cff */
[----:B------:R-:W-:-:S04]  /*2830*/  IADD3 R10, PT, PT, -R19, -0x43300000, RZ ;  /* 0xbcd00000130a7810 */ /* 0x000fc80007ffe1ff */
[----:B------:R-:W-:-:S04]  /*2840*/  FSETP.NEU.AND P0, PT, |R11|, R10, PT ;  /* 0x0000000a0b00720b */ /* 0x000fc80003f0d200 */
[----:B------:R-:W-:Y:S02]  /*2850*/  FSEL R22, R14, R22, !P0 ;  /* 0x000000160e167208 */ /* 0x000fe40004000000 */
[----:B------:R-:W-:Y:S01]  /*2860*/  FSEL R23, R3, R23, !P0 ;  /* 0x0000001703177208 */ /* 0x000fe20004000000 */
[----:B------:R-:W-:Y:S06]  /*2870*/  BRA `(.L_x_65) ;  /* 0x0000000000547947 */ /* 0x000fec0003800000 */
.L_x_64:
[----:B------:R-:W-:-:S14]  /*2880*/  DSETP.NAN.AND P0, PT, R14, R14, PT ;  /* 0x0000000e0e00722a */ /* 0x000fdc0003f08000 */
[----:B------:R-:W-:Y:S05]  /*2890*/  @P0 BRA `(.L_x_66) ;  /* 0x0000000000440947 */ /* 0x000fea0003800000 */
[----:B------:R-:W-:-:S14]  /*28a0*/  DSETP.NAN.AND P0, PT, R10, R10, PT ;  /* 0x0000000a0a00722a */ /* 0x000fdc0003f08000 */
[----:B------:R-:W-:Y:S05]  /*28b0*/  @P0 BRA `(.L_x_67) ;  /* 0x0000000000300947 */ /* 0x000fea0003800000 */
[----:B------:R-:W-:Y:S01]  /*28c0*/  ISETP.NE.AND P0, PT, R28, R3, PT ;  /* 0x000000031c00720c */ /* 0x000fe20003f05270 */
[----:B------:R-:W-:Y:S02]  /*28d0*/  IMAD.MOV.U32 R22, RZ, RZ, 0x0 ;  /* 0x00000000ff167424 */ /* 0x000fe400078e00ff */
[----:B------:R-:W-:-:S10]  /*28e0*/  IMAD.MOV.U32 R23, RZ, RZ, -0x80000 ;  /* 0xfff80000ff177424 */ /* 0x000fd400078e00ff */
[----:B------:R-:W-:Y:S05]  /*28f0*/  @!P0 BRA `(.L_x_65) ;  /* 0x0000000000348947 */ /* 0x000fea0003800000 */
[----:B------:R-:W-:Y:S02]  /*2900*/  ISETP.NE.AND P0, PT, R28, 0x7ff00000, PT ;  /* 0x7ff000001c00780c */ /* 0x000fe40003f05270 */
[----:B------:R-:W-:Y:S02]  /*2910*/  LOP3.LUT R23, R15, 0x80000000, R11, 0x48, !PT ;  /* 0x800000000f177812 */ /* 0x000fe400078e480b */
[----:B------:R-:W-:-:S13]  /*2920*/  ISETP.EQ.OR P0, PT, R3, RZ, !P0 ;  /* 0x000000ff0300720c */ /* 0x000fda0004702670 */
[----:B------:R-:W-:Y:S01]  /*2930*/  @P0 LOP3.LUT R3, R23, 0x7ff00000, RZ, 0xfc, !PT ;  /* 0x7ff0000017030812 */ /* 0x000fe200078efcff */
[----:B------:R-:W-:Y:S02]  /*2940*/  @!P0 IMAD.MOV.U32 R22, RZ, RZ, RZ ;  /* 0x000000ffff168224 */ /* 0x000fe400078e00ff */
[----:B------:R-:W-:Y:S02]  /*2950*/  @P0 IMAD.MOV.U32 R22, RZ, RZ, RZ ;  /* 0x000000ffff160224 */ /* 0x000fe400078e00ff */
[----:B------:R-:W-:Y:S01]  /*2960*/  @P0 IMAD.MOV.U32 R23, RZ, RZ, R3 ;  /* 0x000000ffff170224 */ /* 0x000fe200078e0003 */
[----:B------:R-:W-:Y:S06]  /*2970*/  BRA `(.L_x_65) ;  /* 0x0000000000147947 */ /* 0x000fec0003800000 */
.L_x_67:
[----:B------:R-:W-:Y:S02]  /*2980*/  LOP3.LUT R23, R11, 0x80000, RZ, 0xfc, !PT ;  /* 0x000800000b177812 */ /* 0x000fe400078efcff */
[----:B------:R-:W-:Y:S01]  /*2990*/  MOV R22, R10 ;  /* 0x0000000a00167202 */ /* 0x000fe20000000f00 */
[----:B------:R-:W-:Y:S06]  /*29a0*/  BRA `(.L_x_65) ;  /* 0x0000000000087947 */ /* 0x000fec0003800000 */
.L_x_66:
[----:B------:R-:W-:Y:S01]  /*29b0*/  LOP3.LUT R23, R15, 0x80000, RZ, 0xfc, !PT ;  /* 0x000800000f177812 */ /* 0x000fe200078efcff */
[----:B------:R-:W-:-:S07]  /*29c0*/  IMAD.MOV.U32 R22, RZ, RZ, R14 ;  /* 0x000000ffff167224 */ /* 0x000fce00078e000e */
.L_x_65:
[----:B------:R-:W-:Y:S05]  /*29d0*/  BSYNC.RECONVERGENT B3 ;  /* 0x0000000000037941 */ /* 0x000fea0003800200 */
.L_x_63:
[----:B------:R-:W-:Y:S02]  /*29e0*/  IMAD.MOV.U32 R10, RZ, RZ, R0 ;  /* 0x000000ffff0a7224 */ /* 0x000fe400078e0000 */
[----:B------:R-:W-:-:S04]  /*29f0*/  IMAD.MOV.U32 R11, RZ, RZ, 0x0 ;  /* 0x00000000ff0b7424 */ /* 0x000fc800078e00ff */
[----:B------:R-:W-:Y:S05]  /*2a00*/  RET.REL.NODEC R10 `(_Z6kernelPiS_PdS0_S0_) ;  /* 0xffffffd40a7c7950 */ /* 0x000fea0003c3ffff */
        .weak           $__internal_1_$__cuda_sm20_dsqrt_rn_f64_mediumpath_v1
        .type           $__internal_1_$__cuda_sm20_dsqrt_rn_f64_mediumpath_v1,@function
        .size           $__internal_1_$__cuda_sm20_dsqrt_rn_f64_mediumpath_v1,($_Z6kernelPiS_PdS0_S0_$__internal_accurate_pow - $__internal_1_$__cuda_sm20_dsqrt_rn_f64_mediumpath_v1)
$__internal_1_$__cuda_sm20_dsqrt_rn_f64_mediumpath_v1:
[----:B------:R-:W-:Y:S01]  /*2a10*/  ISETP.GE.U32.AND P0, PT, R14, -0x3400000, PT ;  /* 0xfcc000000e00780c */ /* 0x000fe20003f06070 */
[----:B------:R-:W-:Y:S01]  /*2a20*/  BSSY.RECONVERGENT B4, `(.L_x_68) ;  /* 0x0000028000047945 */ /* 0x000fe20003800200 */
[----:B------:R-:W-:Y:S01]  /*2a30*/  IMAD.MOV.U32 R13, RZ, RZ, R15 ;  /* 0x000000ffff0d7224 */ /* 0x000fe200078e000f */
[----:B------:R-:W-:Y:S01]  /*2a40*/  MOV R20, R22 ;  /* 0x0000001600147202 */ /* 0x000fe20000000f00 */
[----:B------:R-:W-:Y:S02]  /*2a50*/  IMAD.MOV.U32 R14, RZ, RZ, R24 ;  /* 0x000000ffff0e7224 */ /* 0x000fe400078e0018 */
[----:B------:R-:W-:Y:S02]  /*2a60*/  IMAD.MOV.U32 R15, RZ, RZ, R25 ;  /* 0x000000ffff0f7224 */ /* 0x000fe400078e0019 */
[----:B------:R-:W-:-:S05]  /*2a70*/  IMAD.MOV.U32 R21, RZ, RZ, R23 ;  /* 0x000000ffff157224 */ /* 0x000fca00078e0017 */
[----:B------:R-:W-:Y:S05]  /*2a80*/  @!P0 BRA `(.L_x_69) ;  /* 0x0000000000208947 */ /* 0x000fea0003800000 */
[----:B------:R-:W-:-:S10]  /*2a90*/  DFMA.RM R10, R14, R10, R20 ;  /* 0x0000000a0e0a722b */ /* 0x000fd40000004014 */
[----:B------:R-:W-:-:S05]  /*2aa0*/  IADD3 R14, P0, PT, R10, 0x1, RZ ;  /* 0x000000010a0e7810 */ /* 0x000fca0007f1e0ff */
[----:B------:R-:W-:-:S06]  /*2ab0*/  IMAD.X R15, RZ, RZ, R11, P0 ;  /* 0x000000ffff0f7224 */ /* 0x000fcc00000e060b */
[----:B------:R-:W-:-:S08]  /*2ac0*/  DFMA.RP R12, -R10, R14, R12 ;  /* 0x0000000e0a0c722b */ /* 0x000fd0000000810c */
[----:B------:R-:W-:-:S06]  /*2ad0*/  DSETP.GT.AND P0, PT, R12, RZ, PT ;  /* 0x000000ff0c00722a */ /* 0x000fcc0003f04000 */
[----:B------:R-:W-:Y:S02]  /*2ae0*/  FSEL R10, R14, R10, P0 ;  /* 0x0000000a0e0a7208 */ /* 0x000fe40000000000 */
[----:B------:R-:W-:Y:S01]  /*2af0*/  FSEL R11, R15, R11, P0 ;  /* 0x0000000b0f0b7208 */ /* 0x000fe20000000000 */
[----:B------:R-:W-:Y:S06]  /*2b00*/  BRA `(.L_x_70) ;  /* 0x0000000000647947 */ /* 0x000fec0003800000 */
.L_x_69:
[----:B------:R-:W-:-:S14]  /*2b10*/  DSETP.NE.AND P0, PT, R12, RZ, PT ;  /* 0x000000ff0c00722a */ /* 0x000fdc0003f05000 */
[----:B------:R-:W-:Y:S05]  /*2b20*/  @!P0 BRA `(.L_x_71) ;  /* 0x0000000000588947 */ /* 0x000fea0003800000 */
[----:B------:R-:W-:-:S13]  /*2b30*/  ISETP.GE.AND P0, PT, R13, RZ, PT ;  /* 0x000000ff0d00720c */ /* 0x000fda0003f06270 */
[----:B------:R-:W-:Y:S02]  /*2b40*/  @!P0 IMAD.MOV.U32 R10, RZ, RZ, 0x0 ;  /* 0x00000000ff0a8424 */ /* 0x000fe400078e00ff */
[----:B------:R-:W-:Y:S01]  /*2b50*/  @!P0 IMAD.MOV.U32 R11, RZ, RZ, -0x80000 ;  /* 0xfff80000ff0b8424 */ /* 0x000fe200078e00ff */
[----:B------:R-:W-:Y:S06]  /*2b60*/  @!P0 BRA `(.L_x_70) ;  /* 0x00000000004c8947 */ /* 0x000fec0003800000 */
[----:B------:R-:W-:-:S13]  /*2b70*/  ISETP.GT.AND P0, PT, R13, 0x7fefffff, PT ;  /* 0x7fefffff0d00780c */ /* 0x000fda0003f04270 */
[----:B------:R-:W-:Y:S05]  /*2b80*/  @P0 BRA `(.L_x_71) ;  /* 0x0000000000400947 */ /* 0x000fea0003800000 */
[----:B------:R-:W-:Y:S01]  /*2b90*/  DMUL R10, R12, 8.11296384146066816958e+31 ;  /* 0x469000000c0a7828 */ /* 0x000fe20000000000 */
[----:B------:R-:W-:Y:S01]  /*2ba0*/  IMAD.MOV.U32 R20, RZ, RZ, 0x0 ;  /* 0x00000000ff147424 */ /* 0x000fe200078e00ff */
[----:B------:R-:W-:Y:S01]  /*2bb0*/  MOV R21, 0x3fd80000 ;  /* 0x3fd8000000157802 */ /* 0x000fe20000000f00 */
[----:B------:R-:W-:-:S03]  /*2bc0*/  IMAD.MOV.U32 R12, RZ, RZ, RZ ;  /* 0x000000ffff0c7224 */ /* 0x000fc600078e00ff */
[----:B------:R-:W0:Y:S03]  /*2bd0*/  MUFU.RSQ64H R13, R11 ;  /* 0x0000000b000d7308 */ /* 0x000e260000001c00 */
[----:B0-----:R-:W-:-:S08]  /*2be0*/  DMUL R14, R12, R12 ;  /* 0x0000000c0c0e7228 */ /* 0x001fd00000000000 */
[----:B------:R-:W-:-:S08]  /*2bf0*/  DFMA R14, R10, -R14, 1 ;  /* 0x3ff000000a0e742b */ /* 0x000fd0000000080e */
[----:B------:R-:W-:Y:S02]  /*2c00*/  DFMA R20, R14, R20, 0.5 ;  /* 0x3fe000000e14742b */ /* 0x000fe40000000014 */
[----:B------:R-:W-:-:S08]  /*2c10*/  DMUL R14, R12, R14 ;  /* 0x0000000e0c0e7228 */ /* 0x000fd00000000000 */
[----:B------:R-:W-:-:S08]  /*2c20*/  DFMA R14, R20, R14, R12 ;  /* 0x0000000e140e722b */ /* 0x000fd0000000000c */
[----:B------:R-:W-:Y:S02]  /*2c30*/  DMUL R12, R10, R14 ;  /* 0x0000000e0a0c7228 */ /* 0x000fe40000000000 */
[----:B------:R-:W-:-:S06]  /*2c40*/  VIADD R15, R15, 0xfff00000 ;  /* 0xfff000000f0f7836 */ /* 0x000fcc0000000000 */
[----:B------:R-:W-:-:S08]  /*2c50*/  DFMA R20, R12, -R12, R10 ;  /* 0x8000000c0c14722b */ /* 0x000fd0000000000a */
[----:B------:R-:W-:-:S10]  /*2c60*/  DFMA R10, R14, R20, R12 ;  /* 0x000000140e0a722b */ /* 0x000fd4000000000c */
[----:B------:R-:W-:Y:S01]  /*2c70*/  VIADD R11, R11, 0xfcb00000 ;  /* 0xfcb000000b0b7836 */ /* 0x000fe20000000000 */
[----:B------:R-:W-:Y:S06]  /*2c80*/  BRA `(.L_x_70) ;  /* 0x0000000000047947 */ /* 0x000fec0003800000 */
.L_x_71:
[----:B------:R-:W-:-:S11]  /*2c90*/  DADD R10, R12, R12 ;  /* 0x000000000c0a7229 */ /* 0x000fd6000000000c */
.L_x_70:
[----:B------:R-:W-:Y:S05]  /*2ca0*/  BSYNC.RECONVERGENT B4 ;  /* 0x0000000000047941 */ /* 0x000fea0003800200 */
.L_x_68:
[----:B------:R-:W-:Y:S02]  /*2cb0*/  IMAD.MOV.U32 R12, RZ, RZ, R10 ;  /* 0x000000ffff0c7224 */ /* 0x000fe400078e000a */
[----:B------:R-:W-:Y:S02]  /*2cc0*/  IMAD.MOV.U32 R13, RZ, RZ, R11 ;  /* 0x000000ffff0d7224 */ /* 0x000fe400078e000b */
[----:B------:R-:W-:Y:S02]  /*2cd0*/  IMAD.MOV.U32 R10, RZ, RZ, R0 ;  /* 0x000000ffff0a7224 */ /* 0x000fe400078e0000 */
[----:B------:R-:W-:-:S04]  /*2ce0*/  IMAD.MOV.U32 R11, RZ, RZ, 0x0 ;  /* 0x00000000ff0b7424 */ /* 0x000fc800078e00ff */
[----:B------:R-:W-:Y:S05]  /*2cf0*/  RET.REL.NODEC R10 `(_Z6kernelPiS_PdS0_S0_) ;  /* 0xffffffd00ac07950 */ /* 0x000fea0003c3ffff */
        .type           $_Z6kernelPiS_PdS0_S0_$__internal_accurate_pow,@function
        .size           $_Z6kernelPiS_PdS0_S0_$__internal_accurate_pow,(.L_x_76 - $_Z6kernelPiS_PdS0_S0_$__internal_accurate_pow)
$_Z6kernelPiS_PdS0_S0_$__internal_accurate_pow:
[----:B------:R-:W-:Y:S01]  /*2d00*/  ISETP.GT.U32.AND P0, PT, R3, 0xfffff, PT ;  /* 0x000fffff0300780c */ /* 0x000fe20003f04070 */
[--C-:B------:R-:W-:Y:S01]  /*2d10*/  IMAD.MOV.U32 R11, RZ, RZ, R3.reuse ;  /* 0x000000ffff0b7224 */ /* 0x100fe200078e0003 */
[----:B------:R-:W-:Y:S01]  /*2d20*/  MOV R10, R12 ;  /* 0x0000000c000a7202 */ /* 0x000fe20000000f00 */
[--C-:B------:R-:W-:Y:S01]  /*2d30*/  IMAD.MOV.U32 R13, RZ, RZ, R3.reuse ;  /* 0x000000ffff0d7224 */ /* 0x100fe200078e0003 */
[----:B------:R-:W-:Y:S01]  /*2d40*/  UMOV UR4, 0x7d2cafe2 ;  /* 0x7d2cafe200047882 */ /* 0x000fe20000000000 */
[----:B------:R-:W-:Y:S01]  /*2d50*/  UMOV UR5, 0x3eb0f5ff ;  /* 0x3eb0f5ff00057882 */ /* 0x000fe20000000000 */
[----:B------:R-:W-:Y:S01]  /*2d60*/  SHF.R.U32.HI R3, RZ, 0x14, R3 ;  /* 0x00000014ff037819 */ /* 0x000fe20000011603 */
[----:B------:R-:W-:Y:S01]  /*2d70*/  UMOV UR6, 0x3b39803f ;  /* 0x3b39803f00067882 */ /* 0x000fe20000000000 */
[----:B------:R-:W-:-:S05]  /*2d80*/  UMOV UR7, 0x3c7abc9e ;  /* 0x3c7abc9e00077882 */ /* 0x000fca0000000000 */
[----:B------:R-:W-:-:S10]  /*2d90*/  @!P0 DMUL R10, R10, 1.80143985094819840000e+16 ;  /* 0x435000000a0a8828 */ /* 0x000fd40000000000 */
[----:B------:R-:W-:Y:S01]  /*2da0*/  @!P0 IMAD.MOV.U32 R13, RZ, RZ, R11 ;  /* 0x000000ffff0d8224 */ /* 0x000fe200078e000b */
[----:B------:R-:W-:Y:S01]  /*2db0*/  @!P0 LEA.HI R3, R11, 0xffffffca, RZ, 0xc ;  /* 0xffffffca0b038811 */ /* 0x000fe200078f60ff */
[----:B------:R-:W-:-:S03]  /*2dc0*/  @!P0 IMAD.MOV.U32 R12, RZ, RZ, R10 ;  /* 0x000000ffff0c8224 */ /* 0x000fc600078e000a */
[----:B------:R-:W-:Y:S01]  /*2dd0*/  LOP3.LUT R13, R13, 0x800fffff, RZ, 0xc0, !PT ;  /* 0x800fffff0d0d7812 */ /* 0x000fe200078ec0ff */
[----:B------:R-:W-:Y:S02]  /*2de0*/  IMAD.MOV.U32 R22, RZ, RZ, R12 ;  /* 0x000000ffff167224 */ /* 0x000fe400078e000c */
[----:B------:R-:W-:Y:S01]  /*2df0*/  IMAD.MOV.U32 R12, RZ, RZ, RZ ;  /* 0x000000ffff0c7224 */ /* 0x000fe200078e00ff */
[----:B------:R-:W-:Y:S01]  /*2e00*/  LOP3.LUT R23, R13, 0x3ff00000, RZ, 0xfc, !PT ;  /* 0x3ff000000d177812 */ /* 0x000fe200078efcff */
[----:B------:R-:W-:-:S03]  /*2e10*/  VIADD R10, R3, 0xfffffc01 ;  /* 0xfffffc01030a7836 */ /* 0x000fc60000000000 */
[----:B------:R-:W-:-:S13]  /*2e20*/  ISETP.GE.U32.AND P2, PT, R23, 0x3ff6a09f, PT ;  /* 0x3ff6a09f1700780c */ /* 0x000fda0003f46070 */
[----:B------:R-:W-:Y:S01]  /*2e30*/  @P2 VIADD R13, R23, 0xfff00000 ;  /* 0xfff00000170d2836 */ /* 0x000fe20000000000 */
[----:B------:R-:W-:-:S04]  /*2e40*/  @P2 IADD3 R10, PT, PT, R3, -0x3fe, RZ ;  /* 0xfffffc02030a2810 */ /* 0x000fc80007ffe0ff */
[----:B------:R-:W-:-:S06]  /*2e50*/  @P2 MOV R23, R13 ;  /* 0x0000000d00172202 */ /* 0x000fcc0000000f00 */
[C---:B------:R-:W-:Y:S02]  /*2e60*/  DADD R20, R22.reuse, 1 ;  /* 0x3ff0000016147429 */ /* 0x040fe40000000000 */
[----:B------:R-:W-:-:S04]  /*2e70*/  DADD R22, R22, -1 ;  /* 0xbff0000016167429 */ /* 0x000fc80000000000 */
[----:B------:R-:W0:Y:S02]  /*2e80*/  MUFU.RCP64H R13, R21 ;  /* 0x00000015000d7308 */ /* 0x000e240000001800 */
[----:B0-----:R-:W-:-:S08]  /*2e90*/  DFMA R24, -R20, R12, 1 ;  /* 0x3ff000001418742b */ /* 0x001fd0000000010c */
[----:B------:R-:W-:-:S08]  /*2ea0*/  DFMA R24, R24, R24, R24 ;  /* 0x000000181818722b */ /* 0x000fd00000000018 */
[----:B------:R-:W-:Y:S01]  /*2eb0*/  DFMA R24, R12, R24, R12 ;  /* 0x000000180c18722b */ /* 0x000fe2000000000c */
[----:B------:R-:W-:Y:S02]  /*2ec0*/  IMAD.MOV.U32 R12, RZ, RZ, 0x41ad3b5a ;  /* 0x41ad3b5aff0c7424 */ /* 0x000fe400078e00ff */
[----:B------:R-:W-:-:S05]  /*2ed0*/  IMAD.MOV.U32 R13, RZ, RZ, 0x3ed0f5d2 ;  /* 0x3ed0f5d2ff0d7424 */ /* 0x000fca00078e00ff */
[----:B------:R-:W-:-:S08]  /*2ee0*/  DMUL R14, R22, R24 ;  /* 0x00000018160e7228 */ /* 0x000fd00000000000 */
[----:B------:R-:W-:-:S08]  /*2ef0*/  DFMA R14, R22, R24, R14 ;  /* 0x00000018160e722b */ /* 0x000fd0000000000e */
[----:B------:R-:W-:-:S08]  /*2f00*/  DMUL R26, R14, R14 ;  /* 0x0000000e0e1a7228 */ /* 0x000fd00000000000 */
[----:B------:R-:W-:Y:S01]  /*2f10*/  DFMA R12, R26, UR4, R12 ;  /* 0x000000041a0c7c2b */ /* 0x000fe2000800000c */
[----:B------:R-:W-:Y:S01]  /*2f20*/  UMOV UR4, 0x75488a3f ;  /* 0x75488a3f00047882 */ /* 0x000fe20000000000 */
[----:B------:R-:W-:-:S06]  /*2f30*/  UMOV UR5, 0x3ef3b20a ;  /* 0x3ef3b20a00057882 */ /* 0x000fcc0000000000 */
[----:B------:R-:W-:Y:S01]  /*2f40*/  DFMA R20, R26, R12, UR4 ;  /* 0x000000041a147e2b */ /* 0x000fe2000800000c */
[----:B------:R-:W-:Y:S01]  /*2f50*/  UMOV UR4, 0xe4faecd5 ;  /* 0xe4faecd500047882 */ /* 0x000fe20000000000 */
[----:B------:R-:W-:Y:S01]  /*2f60*/  UMOV UR5, 0x3f1745cd ;  /* 0x3f1745cd00057882 */ /* 0x000fe20000000000 */
[----:B------:R-:W-:-:S05]  /*2f70*/  DADD R12, R22, -R14 ;  /* 0x00000000160c7229 */ /* 0x000fca000000080e */
[----:B------:R-:W-:Y:S01]  /*2f80*/  DFMA R20, R26, R20, UR4 ;  /* 0x000000041a147e2b */ /* 0x000fe20008000014 */
[----:B------:R-:W-:Y:S01]  /*2f90*/  UMOV UR4, 0x258a578b ;  /* 0x258a578b00047882 */ /* 0x000fe20000000000 */
[----:B------:R-:W-:Y:S01]  /*2fa0*/  UMOV UR5, 0x3f3c71c7 ;  /* 0x3f3c71c700057882 */ /* 0x000fe20000000000 */
[----:B------:R-:W-:-:S05]  /*2fb0*/  DADD R12, R12, R12 ;  /* 0x000000000c0c7229 */ /* 0x000fca000000000c */
[----:B------:R-:W-:Y:S01]  /*2fc0*/  DFMA R20, R26, R20, UR4 ;  /* 0x000000041a147e2b */ /* 0x000fe20008000014 */
[----:B------:R-:W-:Y:S01]  /*2fd0*/  UMOV UR4, 0x9242b910 ;  /* 0x9242b91000047882 */ /* 0x000fe20000000000 */
[----:B------:R-:W-:Y:S01]  /*2fe0*/  UMOV UR5, 0x3f624924 ;  /* 0x3f62492400057882 */ /* 0x000fe20000000000 */
[----:B------:R-:W-:-:S05]  /*2ff0*/  DFMA R12, R22, -R14, R12 ;  /* 0x8000000e160c722b */ /* 0x000fca000000000c */
[----:B------:R-:W-:Y:S01]  /*3000*/  DFMA R20, R26, R20, UR4 ;  /* 0x000000041a147e2b */ /* 0x000fe20008000014 */
[----:B------:R-:W-:Y:S01]  /*3010*/  UMOV UR4, 0x99999dfb ;  /* 0x99999dfb00047882 */ /* 0x000fe20000000000 */
[----:B------:R-:W-:Y:S01]  /*3020*/  UMOV UR5, 0x3f899999 ;  /* 0x3f89999900057882 */ /* 0x000fe20000000000 */
[----:B------:R-:W-:Y:S02]  /*3030*/  DMUL R12, R24, R12 ;  /* 0x0000000c180c7228 */ /* 0x000fe40000000000 */
[----:B------:R-:W-:-:S03]  /*3040*/  DMUL R24, R14, R14 ;  /* 0x0000000e0e187228 */ /* 0x000fc60000000000 */
[----:B------:R-:W-:Y:S01]  /*3050*/  DFMA R20, R26, R20, UR4 ;  /* 0x000000041a147e2b */ /* 0x000fe20008000014 */
[----:B------:R-:W-:Y:S01]  /*3060*/  UMOV UR4, 0x55555555 ;  /* 0x5555555500047882 */ /* 0x000fe20000000000 */
[----:B------:R-:W-:-:S06]  /*3070*/  UMOV UR5, 0x3fb55555 ;  /* 0x3fb5555500057882 */ /* 0x000fcc0000000000 */
[----:B------:R-:W-:-:S08]  /*3080*/  DFMA R22, R26, R20, UR4 ;  /* 0x000000041a167e2b */ /* 0x000fd00008000014 */
[----:B------:R-:W-:Y:S01]  /*3090*/  DADD R28, -R22, UR4 ;  /* 0x00000004161c7e29 */ /* 0x000fe20008000100 */
[----:B------:R-:W-:Y:S01]  /*30a0*/  UMOV UR4, 0xb9e7b0 ;  /* 0x00b9e7b000047882 */ /* 0x000fe20000000000 */
[----:B------:R-:W-:-:S06]  /*30b0*/  UMOV UR5, 0x3c46a4cb ;  /* 0x3c46a4cb00057882 */ /* 0x000fcc0000000000 */
[----:B------:R-:W-:Y:S02]  /*30c0*/  DFMA R26, R26, R20, R28 ;  /* 0x000000141a1a722b */ /* 0x000fe4000000001c */
[----:B------:R-:W-:Y:S01]  /*30d0*/  DFMA R28, R14, R14, -R24 ;  /* 0x0000000e0e1c722b */ /* 0x000fe20000000818 */
[----:B------:R-:W-:Y:S02]  /*30e0*/  VIADD R21, R13, 0x100000 ;  /* 0x001000000d157836 */ /* 0x000fe40000000000 */
[----:B------:R-:W-:-:S03]  /*30f0*/  IMAD.MOV.U32 R20, RZ, RZ, R12 ;  /* 0x000000ffff147224 */ /* 0x000fc600078e000c */
[----:B------:R-:W-:Y:S01]  /*3100*/  DADD R26, R26, -UR4 ;  /* 0x800000041a1a7e29 */ /* 0x000fe20008000000 */
[----:B------:R-:W-:Y:S01]  /*3110*/  UMOV UR4, 0x80000000 ;  /* 0x8000000000047882 */ /* 0x000fe20000000000 */
[----:B------:R-:W-:Y:S01]  /*3120*/  UMOV UR5, 0x43300000 ;  /* 0x4330000000057882 */ /* 0x000fe20000000000 */
[C---:B------:R-:W-:Y:S02]  /*3130*/  DFMA R28, R14.reuse, R20, R28 ;  /* 0x000000140e1c722b */ /* 0x040fe4000000001c */
[----:B------:R-:W-:-:S08]  /*3140*/  DMUL R20, R14, R24 ;  /* 0x000000180e147228 */ /* 0x000fd00000000000 */
[----:B------:R-:W-:-:S08]  /*3150*/  DFMA R30, R14, R24, -R20 ;  /* 0x000000180e1e722b */ /* 0x000fd00000000814 */
[----:B------:R-:W-:Y:S02]  /*3160*/  DFMA R30, R12, R24, R30 ;  /* 0x000000180c1e722b */ /* 0x000fe4000000001e */
[----:B------:R-:W-:-:S06]  /*3170*/  DADD R24, R22, R26 ;  /* 0x0000000016187229 */ /* 0x000fcc000000001a */
[----:B------:R-:W-:Y:S02]  /*3180*/  DFMA R28, R14, R28, R30 ;  /* 0x0000001c0e1c722b */ /* 0x000fe4000000001e */
[----:B------:R-:W-:Y:S02]  /*3190*/  DADD R30, R22, -R24 ;  /* 0x00000000161e7229 */ /* 0x000fe40000000818 */
[----:B------:R-:W-:-:S06]  /*31a0*/  DMUL R22, R24, R20 ;  /* 0x0000001418167228 */ /* 0x000fcc0000000000 */
[----:B------:R-:W-:Y:S02]  /*31b0*/  DADD R30, R26, R30 ;  /* 0x000000001a1e7229 */ /* 0x000fe4000000001e */
[----:B------:R-:W-:-:S08]  /*31c0*/  DFMA R26, R24, R20, -R22 ;  /* 0x00000014181a722b */ /* 0x000fd00000000816 */
[----:B------:R-:W-:-:S08]  /*31d0*/  DFMA R26, R24, R28, R26 ;  /* 0x0000001c181a722b */ /* 0x000fd0000000001a */
[----:B------:R-:W-:-:S08]  /*31e0*/  DFMA R30, R30, R20, R26 ;  /* 0x000000141e1e722b */ /* 0x000fd0000000001a */
[----:B------:R-:W-:-:S08]  /*31f0*/  DADD R24, R22, R30 ;  /* 0x0000000016187229 */ /* 0x000fd0000000001e */
[--C-:B------:R-:W-:Y:S02]  /*3200*/  DADD R20, R14, R24.reuse ;  /* 0x000000000e147229 */ /* 0x100fe40000000018 */
[----:B------:R-:W-:-:S06]  /*3210*/  DADD R22, R22, -R24 ;  /* 0x0000000016167229 */ /* 0x000fcc0000000818 */
[----:B------:R-:W-:Y:S02]  /*3220*/  DADD R14, R14, -R20 ;  /* 0x000000000e0e7229 */ /* 0x000fe40000000814 */
[----:B------:R-:W-:-:S06]  /*3230*/  DADD R22, R30, R22 ;  /* 0x000000001e167229 */ /* 0x000fcc0000000016 */
[----:B------:R-:W-:-:S08]  /*3240*/  DADD R14, R24, R14 ;  /* 0x00000000180e7229 */ /* 0x000fd0000000000e */
[----:B------:R-:W-:-:S08]  /*3250*/  DADD R22, R22, R14 ;  /* 0x0000000016167229 */ /* 0x000fd0000000000e */
[----:B------:R-:W-:Y:S01]  /*3260*/  DADD R22, R12, R22 ;  /* 0x000000000c167229 */ /* 0x000fe20000000016 */
[----:B------:R-:W-:Y:S01]  /*3270*/  LOP3.LUT R12, R10, 0x80000000, RZ, 0x3c, !PT ;  /* 0x800000000a0c7812 */ /* 0x000fe200078e3cff */
[----:B------:R-:W-:-:S06]  /*3280*/  IMAD.MOV.U32 R13, RZ, RZ, 0x43300000 ;  /* 0x43300000ff0d7424 */ /* 0x000fcc00078e00ff */
[----:B------:R-:W-:Y:S02]  /*3290*/  DADD R14, R20, R22 ;  /* 0x00000000140e7229 */ /* 0x000fe40000000016 */
[----:B------:R-:W-:Y:S01]  /*32a0*/  DADD R12, R12, -UR4 ;  /* 0x800000040c0c7e29 */ /* 0x000fe20008000000 */
[----:B------:R-:W-:Y:S01]  /*32b0*/  UMOV UR4, 0xfefa39ef ;  /* 0xfefa39ef00047882 */ /* 0x000fe20000000000 */
[----:B------:R-:W-:-:S04]  /*32c0*/  UMOV UR5, 0x3fe62e42 ;  /* 0x3fe62e4200057882 */ /* 0x000fc80000000000 */
[--C-:B------:R-:W-:Y:S02]  /*32d0*/  DADD R24, R20, -R14.reuse ;  /* 0x0000000014187229 */ /* 0x100fe4000000080e */
[----:B------:R-:W-:-:S06]  /*32e0*/  DFMA R10, R12, UR4, R14 ;  /* 0x000000040c0a7c2b */ /* 0x000fcc000800000e */
[----:B------:R-:W-:Y:S02]  /*32f0*/  DADD R24, R22, R24 ;  /* 0x0000000016187229 */ /* 0x000fe40000000018 */
[----:B------:R-:W-:-:S08]  /*3300*/  DFMA R20, R12, -UR4, R10 ;  /* 0x800000040c147c2b */ /* 0x000fd0000800000a */
[----:B------:R-:W-:-:S08]  /*3310*/  DADD R20, -R14, R20 ;  /* 0x000000000e147229 */ /* 0x000fd00000000114 */
[----:B------:R-:W-:-:S08]  /*3320*/  DADD R14, R24, -R20 ;  /* 0x00000000180e7229 */ /* 0x000fd00000000814 */
[----:B------:R-:W-:-:S08]  /*3330*/  DFMA R14, R12, UR6, R14 ;  /* 0x000000060c0e7c2b */ /* 0x000fd0000800000e */
[----:B------:R-:W-:-:S08]  /*3340*/  DADD R12, R10, R14 ;  /* 0x000000000a0c7229 */ /* 0x000fd0000000000e */
[----:B------:R-:W-:Y:S02]  /*3350*/  DADD R10, R10, -R12 ;  /* 0x000000000a0a7229 */ /* 0x000fe4000000080c */
[----:B------:R-:W-:-:S06]  /*3360*/  DMUL R24, R12, 2 ;  /* 0x400000000c187828 */ /* 0x000fcc0000000000 */
[----:B------:R-:W-:Y:S02]  /*3370*/  DADD R10, R14, R10 ;  /* 0x000000000e0a7229 */ /* 0x000fe4000000000a */
[----:B------:R-:W-:-:S08]  /*3380*/  DFMA R22, R12, 2, -R24 ;  /* 0x400000000c16782b */ /* 0x000fd00000000818 */
[----:B------:R-:W-:Y:S01]  /*3390*/  DFMA R22, R10, 2, R22 ;  /* 0x400000000a16782b */ /* 0x000fe20000000016 */
[----:B------:R-:W-:Y:S02]  /*33a0*/  IMAD.MOV.U32 R10, RZ, RZ, 0x652b82fe ;  /* 0x652b82feff0a7424 */ /* 0x000fe400078e00ff */
[----:B------:R-:W-:-:S05]  /*33b0*/  IMAD.MOV.U32 R11, RZ, RZ, 0x3ff71547 ;  /* 0x3ff71547ff0b7424 */ /* 0x000fca00078e00ff */
[----:B------:R-:W-:-:S08]  /*33c0*/  DADD R12, R24, R22 ;  /* 0x00000000180c7229 */ /* 0x000fd00000000016 */
[----:B------:R-:W-:Y:S02]  /*33d0*/  DFMA R10, R12, R10, 6.75539944105574400000e+15 ;  /* 0x433800000c0a742b */ /* 0x000fe4000000000a */
[----:B------:R-:W-:Y:S01]  /*33e0*/  FSETP.GEU.AND P0, PT, |R13|, 4.1917929649353027344, PT ;  /* 0x4086232b0d00780b */ /* 0x000fe20003f0e200 */
[----:B------:R-:W-:-:S05]  /*33f0*/  DADD R24, R24, -R12 ;  /* 0x0000000018187229 */ /* 0x000fca000000080c */
[----:B------:R-:W-:-:S03]  /*3400*/  DADD R14, R10, -6.75539944105574400000e+15 ;  /* 0xc33800000a0e7429 */ /* 0x000fc60000000000 */
[----:B------:R-:W-:-:S05]  /*3410*/  DADD R22, R22, R24 ;  /* 0x0000000016167229 */ /* 0x000fca0000000018 */
        /* <DEDUP_REMOVED lines=42> */
[----:B------:R-:W-:Y:S02]  /*36c0*/  @!P2 LEA.HI R3, R10, R10, RZ, 0x1 ;  /* 0x0000000a0a03a211 */ /* 0x000fe400078f08ff */
[----:B------:R-:W-:Y:S02]  /*36d0*/  FSEL R21, R21, RZ, P0 ;  /* 0x000000ff15157208 */ /* 0x000fe40000000000 */
[----:B------:R-:W-:-:S05]  /*36e0*/  @!P2 SHF.R.S32.HI R3, RZ, 0x1, R3 ;  /* 0x00000001ff03a819 */ /* 0x000fca0000011403 */
[----:B------:R-:W-:Y:S02]  /*36f0*/  @!P2 IMAD.IADD R10, R10, 0x1, -R3 ;  /* 0x000000010a0aa824 */ /* 0x000fe400078e0a03 */
[----:B------:R-:W-:-:S03]  /*3700*/  @!P2 IMAD R15, R3, 0x100000, R15 ;  /* 0x00100000030fa824 */ /* 0x000fc600078e020f */
[----:B------:R-:W-:Y:S01]  /*3710*/  @!P2 LEA R11, R10, 0x3ff00000, 0x14 ;  /* 0x3ff000000a0ba811 */ /* 0x000fe200078ea0ff */
[----:B------:R-:W-:-:S06]  /*3720*/  @!P2 IMAD.MOV.U32 R10, RZ, RZ, RZ ;  /* 0x000000ffff0aa224 */ /* 0x000fcc00078e00ff */
[----:B------:R-:W-:-:S11]  /*3730*/  @!P2 DMUL R20, R14, R10 ;  /* 0x0000000a0e14a228 */ /* 0x000fd60000000000 */
.L_x_72:
[----:B------:R-:W-:Y:S01]  /*3740*/  DFMA R22, R22, R20, R20 ;  /* 0x000000141616722b */ /* 0x000fe20000000014 */
[----:B------:R-:W-:Y:S01]  /*3750*/  IMAD.MOV.U32 R10, RZ, RZ, R0 ;  /* 0x000000ffff0a7224 */ /* 0x000fe200078e0000 */
[----:B------:R-:W-:Y:S01]  /*3760*/  DSETP.NEU.AND P0, PT, |R20|, +INF , PT ;  /* 0x7ff000001400742a */ /* 0x000fe20003f0d200 */
[----:B------:R-:W-:-:S07]  /*3770*/  IMAD.MOV.U32 R11, RZ, RZ, 0x0 ;  /* 0x00000000ff0b7424 */ /* 0x000fce00078e00ff */
[----:B------:R-:W-:Y:S02]  /*3780*/  FSEL R3, R20, R22, !P0 ;  /* 0x0000001614037208 */ /* 0x000fe40004000000 */
[----:B------:R-:W-:Y:S01]  /*3790*/  FSEL R20, R21, R23, !P0 ;  /* 0x0000001715147208 */ /* 0x000fe20004000000 */
[----:B------:R-:W-:Y:S06]  /*37a0*/  RET.REL.NODEC R10 `(_Z6kernelPiS_PdS0_S0_) ;  /* 0xffffffc80a147950 */ /* 0x000fec0003c3ffff */
.L_x_73:
[----:B------:R-:W-:-:S00]  /*37b0*/  BRA `(.L_x_73) ;  /* 0xfffffffc00fc7947 */ /* 0x000fc0000383ffff */
[----:B------:R-:W-:-:S00]  /*37c0*/  NOP ;  /* 0x0000000000007918 */ /* 0x000fc00000000000 */
        /* <DEDUP_REMOVED lines=11> */
.L_x_76:


//--------------------- .nv.shared.reserved.0     --------------------------
	.section	.nv.shared.reserved.0,"aw",@nobits
	.weak		__nv_reservedSMEM_offset_0_alias
	.size		__nv_reservedSMEM_offset_0_alias, 0, 64
	.other		__nv_reservedSMEM_offset_0_alias,@"STO_CUDA_RESERVED_SHARED STV_DEFAULT"
__nv_reservedSMEM_offset_0_alias:
	.zero		0
	.zero		64


//--------------------- .nv.constant0._Z6kernelPiS_PdS0_S0_ --------------------------
	.section	.nv.constant0._Z6kernelPiS_PdS0_S0_,"a",@progbits
	.sectionflags	@""
	.align	4
.nv.constant0._Z6kernelPiS_PdS0_S0_:
	.zero		936


//--------------------- SYMBOLS --------------------------

	.type		.nv.reservedSmem.offset0,@object
	.size		.nv.reservedSmem.offset0,0x4
	.type		malloc,@function
